// auto-generated by cutlass_sweep.gemm — config: {"arch": "sm_100", "cluster_m": 2, "cluster_n": 1, "dtype": "int8", "dtype_b": "int8", "layout": "nt", "stages": 0, "tile_k": 64, "tile_m": 64, "tile_n": 176}
#include "cutlass/cutlass.h"
#include "cutlass/gemm/collective/collective_builder.hpp"
#include "cutlass/gemm/device/gemm_universal_adapter.h"
#include "cutlass/gemm/kernel/gemm_universal.hpp"
#include "cutlass/epilogue/collective/collective_builder.hpp"

using ElemA = int8_t;
using ElemB = int8_t;
using ElemCD = int8_t;
using Acc  = int32_t;
using TileShape    = cute::Shape<cute::_64, cute::_176, cute::_64>;
using ClusterShape = cute::Shape<cute::_2, cute::_1, cute::_1>;

using CollectiveEpilogue = typename cutlass::epilogue::collective::CollectiveBuilder<
    cutlass::arch::Sm100, cutlass::arch::OpClassTensorOp,
    TileShape, ClusterShape,
    cutlass::epilogue::collective::EpilogueTileAuto,
    Acc, Acc,
    ElemCD, cutlass::layout::RowMajor, 128 / cutlass::sizeof_bits<ElemCD>::value,
    ElemCD, cutlass::layout::RowMajor, 128 / cutlass::sizeof_bits<ElemCD>::value,
    cutlass::epilogue::collective::EpilogueScheduleAuto
  >::CollectiveOp;

using CollectiveMainloop = typename cutlass::gemm::collective::CollectiveBuilder<
    cutlass::arch::Sm100, cutlass::arch::OpClassTensorOp,
    ElemA, cutlass::layout::RowMajor, 128 / cutlass::sizeof_bits<ElemA>::value,
    ElemB, cutlass::layout::ColumnMajor, 128 / cutlass::sizeof_bits<ElemB>::value,
    Acc,
    TileShape, ClusterShape,
    cutlass::gemm::collective::StageCountAutoCarveout<static_cast<int>(sizeof(typename CollectiveEpilogue::SharedStorage))>,
    cutlass::gemm::collective::KernelScheduleAuto
  >::CollectiveOp;

using GemmKernel = cutlass::gemm::kernel::GemmUniversal<
    cute::Shape<int,int,int,int>,
    CollectiveMainloop,
    CollectiveEpilogue
>;
using Gemm = cutlass::gemm::device::GemmUniversalAdapter<GemmKernel>;

// Force the device kernel symbol into the cubin without needing a host main.
auto* _anchor = &cutlass::device_kernel<GemmKernel>;


// ===== COMPILED SASS (sm_100a) =====

	.target	sm_100a

	.elftype	@"ET_EXEC"


//--------------------- .note.nv.tkinfo           --------------------------
	.section	.note.nv.tkinfo,"",@"SHT_NOTE"
	.sectionflags	@"SHF_NOTE_NV_TKINFO"
	.tkinfo
        /*0018*/ 	.word	0x00000002
        /*0030*/ 	.string	""
        /*0030*/ 	.string	"ptxas"
        /*0030*/ 	.string	"Cuda compilation tools, release 13.0, V13.0.88"
        /*0030*/ 	.string	"Build cuda_13.0.r13.0/compiler.36424714_0"
        /*0030*/ 	.string	"-arch sm_100a -m 64 "



//--------------------- .note.nv.cuinfo           --------------------------
	.section	.note.nv.cuinfo,"",@"SHT_NOTE"
	.sectionflags	@"SHF_NOTE_NV_CUINFO"
        /*0018*/ 	.short	0x0002
        /*001a*/ 	.short	0x0064
        /*001c*/ 	.short	0x0082
	.zero		2


//--------------------- .nv.info                  --------------------------
	.section	.nv.info,"",@"SHT_CUDA_INFO"
	.align	4


	//----- nvinfo : EIATTR_REGCOUNT
	.align		4
        /*0000*/ 	.byte	0x04, 0x2f
        /*0002*/ 	.short	(.L_16 - .L_15)
	.align		4
.L_15:
        /*0004*/ 	.word	index@(_ZN7cutlass13device_kernelINS_4gemm6kernel13GemmUniversalIN4cute5tupleIJiiiiEEENS1_10collective13CollectiveMmaINS1_35MainloopSm100TmaUmmaWarpSpecializedILi13ELi2ELi4ENS5_IJNS4_1CILi2EEENSA_ILi1EEESC_EEEEENS5_IJNSA_ILi64EEENSA_ILi176EEESF_EEEaNS5_IJlSC_lEEEaSI_NS4_8TiledMMAINS4_8MMA_AtomIJNS4_15SM100_MMA_S8_SSIaaiLi64ELi176ELNS4_4UMMA5MajorE0ELSN_0ELNSM_8SaturateE0EEEEEENS4_6LayoutINS5_IJSC_SC_SC_EEENS5_IJNSA_ILi0EEEST_ST_EEEEENS5_IJNS4_10UnderscoreESW_SW_EEEEENS4_13SM90_TMA_LOADENS4_14ComposedLayoutINS4_7SwizzleILi2ELi4ELi3EEENS4_18smem_ptr_flag_bitsILi8EEENSR_INS5_IJNSA_ILi8EEESF_EEENS5_IJSF_SC_EEEEEEEvNS4_8identityENS4_23SM90_TMA_LOAD_MULTICASTES19_vS1A_EENS_8epilogue10collective18CollectiveEpilogueINS1D_23Sm100TmaWarpSpecializedILi1ELi1ELi88ELb0ELb0EEEJSH_NS5_IJNSR_ISF_SC_EENSR_ISG_SC_EEEEEaSI_aSI_NS1D_6fusion15FusionCallbacksIS1H_NS1L_17LinearCombinationIaiaiLNS_15FloatRoundStyleE2EEESH_S1K_JEEENS4_5SM1004TMEM4LOAD25SM100_TMEM_LOAD_16dp32b8xESZ_NS10_INS11_ILi0ELi4ELi3EEES14_NSR_INS5_IJS15_NSA_ILi16EEEEEENS5_IJS1W_SC_EEEEEEENS4_39AutoVectorizingCopyWithAssumedAlignmentILi128EEENS4_14SM90_TMA_STOREES20_S22_S22_EEEvvEEEEvNT_6ParamsE)
        /*0008*/ 	.word	0x000000ce


	//----- nvinfo : EIATTR_FRAME_SIZE
	.align		4
.L_16:
        /*000c*/ 	.byte	0x04, 0x11
        /*000e*/ 	.short	(.L_18 - .L_17)
	.align		4
.L_17:
        /*0010*/ 	.word	index@($__internal_2_$__cuda_sm10x_tcgen05_guardrail_trap_unallocated_columns_being_dealloced)
        /*0014*/ 	.word	0x00000000


	//----- nvinfo : EIATTR_FRAME_SIZE
	.align		4
.L_18:
        /*0018*/ 	.byte	0x04, 0x11
        /*001a*/ 	.short	(.L_20 - .L_19)
	.align		4
.L_19:
        /*001c*/ 	.word	index@($__internal_1_$__cuda_sm10x_tcgen05_guardrail_trap_phase_invalid_during_alloc)
        /*0020*/ 	.word	0x00000000


	//----- nvinfo : EIATTR_FRAME_SIZE
	.align		4
.L_20:
        /*0024*/ 	.byte	0x04, 0x11
        /*0026*/ 	.short	(.L_22 - .L_21)
	.align		4
.L_21:
        /*0028*/ 	.word	index@($__internal_0_$__cuda_sm10x_tcgen05_guardrail_trap_col_being_dealloced_not_returned_by_alloc)
        /*002c*/ 	.word	0x00000000


	//----- nvinfo : EIATTR_FRAME_SIZE
	.align		4
.L_22:
        /*0030*/ 	.byte	0x04, 0x11
        /*0032*/ 	.short	(.L_24 - .L_23)
	.align		4
.L_23:
        /*0034*/ 	.word	index@(_ZN7cutlass13device_kernelINS_4gemm6kernel13GemmUniversalIN4cute5tupleIJiiiiEEENS1_10collective13CollectiveMmaINS1_35MainloopSm100TmaUmmaWarpSpecializedILi13ELi2ELi4ENS5_IJNS4_1CILi2EEENSA_ILi1EEESC_EEEEENS5_IJNSA_ILi64EEENSA_ILi176EEESF_EEEaNS5_IJlSC_lEEEaSI_NS4_8TiledMMAINS4_8MMA_AtomIJNS4_15SM100_MMA_S8_SSIaaiLi64ELi176ELNS4_4UMMA5MajorE0ELSN_0ELNSM_8SaturateE0EEEEEENS4_6LayoutINS5_IJSC_SC_SC_EEENS5_IJNSA_ILi0EEEST_ST_EEEEENS5_IJNS4_10UnderscoreESW_SW_EEEEENS4_13SM90_TMA_LOADENS4_14ComposedLayoutINS4_7SwizzleILi2ELi4ELi3EEENS4_18smem_ptr_flag_bitsILi8EEENSR_INS5_IJNSA_ILi8EEESF_EEENS5_IJSF_SC_EEEEEEEvNS4_8identityENS4_23SM90_TMA_LOAD_MULTICASTES19_vS1A_EENS_8epilogue10collective18CollectiveEpilogueINS1D_23Sm100TmaWarpSpecializedILi1ELi1ELi88ELb0ELb0EEEJSH_NS5_IJNSR_ISF_SC_EENSR_ISG_SC_EEEEEaSI_aSI_NS1D_6fusion15FusionCallbacksIS1H_NS1L_17LinearCombinationIaiaiLNS_15FloatRoundStyleE2EEESH_S1K_JEEENS4_5SM1004TMEM4LOAD25SM100_TMEM_LOAD_16dp32b8xESZ_NS10_INS11_ILi0ELi4ELi3EEES14_NSR_INS5_IJS15_NSA_ILi16EEEEEENS5_IJS1W_SC_EEEEEEENS4_39AutoVectorizingCopyWithAssumedAlignmentILi128EEENS4_14SM90_TMA_STOREES20_S22_S22_EEEvvEEEEvNT_6ParamsE)
        /*0038*/ 	.word	0x00000000


	//----- nvinfo : EIATTR_MIN_STACK_SIZE
	.align		4
.L_24:
        /*003c*/ 	.byte	0x04, 0x12
        /*003e*/ 	.short	(.L_26 - .L_25)
	.align		4
.L_25:
        /*0040*/ 	.word	index@(_ZN7cutlass13device_kernelINS_4gemm6kernel13GemmUniversalIN4cute5tupleIJiiiiEEENS1_10collective13CollectiveMmaINS1_35MainloopSm100TmaUmmaWarpSpecializedILi13ELi2ELi4ENS5_IJNS4_1CILi2EEENSA_ILi1EEESC_EEEEENS5_IJNSA_ILi64EEENSA_ILi176EEESF_EEEaNS5_IJlSC_lEEEaSI_NS4_8TiledMMAINS4_8MMA_AtomIJNS4_15SM100_MMA_S8_SSIaaiLi64ELi176ELNS4_4UMMA5MajorE0ELSN_0ELNSM_8SaturateE0EEEEEENS4_6LayoutINS5_IJSC_SC_SC_EEENS5_IJNSA_ILi0EEEST_ST_EEEEENS5_IJNS4_10UnderscoreESW_SW_EEEEENS4_13SM90_TMA_LOADENS4_14ComposedLayoutINS4_7SwizzleILi2ELi4ELi3EEENS4_18smem_ptr_flag_bitsILi8EEENSR_INS5_IJNSA_ILi8EEESF_EEENS5_IJSF_SC_EEEEEEEvNS4_8identityENS4_23SM90_TMA_LOAD_MULTICASTES19_vS1A_EENS_8epilogue10collective18CollectiveEpilogueINS1D_23Sm100TmaWarpSpecializedILi1ELi1ELi88ELb0ELb0EEEJSH_NS5_IJNSR_ISF_SC_EENSR_ISG_SC_EEEEEaSI_aSI_NS1D_6fusion15FusionCallbacksIS1H_NS1L_17LinearCombinationIaiaiLNS_15FloatRoundStyleE2EEESH_S1K_JEEENS4_5SM1004TMEM4LOAD25SM100_TMEM_LOAD_16dp32b8xESZ_NS10_INS11_ILi0ELi4ELi3EEES14_NSR_INS5_IJS15_NSA_ILi16EEEEEENS5_IJS1W_SC_EEEEEEENS4_39AutoVectorizingCopyWithAssumedAlignmentILi128EEENS4_14SM90_TMA_STOREES20_S22_S22_EEEvvEEEEvNT_6ParamsE)
        /*0044*/ 	.word	0x00000000
.L_26:


//--------------------- .nv.compat                --------------------------
	.section	.nv.compat,"",@"SHT_CUDA_COMPAT_INFO"
	.align	4
        /*0000*/ 	.byte	0x02, 0x09, 0x01, 0x00, 0x02, 0x02, 0x03, 0x00, 0x02, 0x05, 0x06, 0x00, 0x03, 0x07, 0x01, 0x01
        /*0010*/ 	.byte	0x02, 0x03, 0x01, 0x00, 0x02, 0x06, 0x01, 0x00, 0x04, 0x0b, 0x08, 0x00, 0x01, 0x00, 0x00, 0x00
        /*0020*/ 	.byte	0x00, 0x00, 0x00, 0x00


//--------------------- .nv.info._ZN7cutlass13device_kernelINS_4gemm6kernel13GemmUniversalIN4cute5tupleIJiiiiEEENS1_10collective13CollectiveMmaINS1_35MainloopSm100TmaUmmaWarpSpecializedILi13ELi2ELi4ENS5_IJNS4_1CILi2EEENSA_ILi1EEESC_EEEEENS5_IJNSA_ILi64EEENSA_ILi176EEESF_EEEaNS5_IJlSC_lEEEaSI_NS4_8TiledMMAINS4_8MMA_AtomIJNS4_15SM100_MMA_S8_SSIaaiLi64ELi176ELNS4_4UMMA5MajorE0ELSN_0ELNSM_8SaturateE0EEEEEENS4_6LayoutINS5_IJSC_SC_SC_EEENS5_IJNSA_ILi0EEEST_ST_EEEEENS5_IJNS4_10UnderscoreESW_SW_EEEEENS4_13SM90_TMA_LOADENS4_14ComposedLayoutINS4_7SwizzleILi2ELi4ELi3EEENS4_18smem_ptr_flag_bitsILi8EEENSR_INS5_IJNSA_ILi8EEESF_EEENS5_IJSF_SC_EEEEEEEvNS4_8identityENS4_23SM90_TMA_LOAD_MULTICASTES19_vS1A_EENS_8epilogue10collective18CollectiveEpilogueINS1D_23Sm100TmaWarpSpecializedILi1ELi1ELi88ELb0ELb0EEEJSH_NS5_IJNSR_ISF_SC_EENSR_ISG_SC_EEEEEaSI_aSI_NS1D_6fusion15FusionCallbacksIS1H_NS1L_17LinearCombinationIaiaiLNS_15FloatRoundStyleE2EEESH_S1K_JEEENS4_5SM1004TMEM4LOAD25SM100_TMEM_LOAD_16dp32b8xESZ_NS10_INS11_ILi0ELi4ELi3EEES14_NSR_INS5_IJS15_NSA_ILi16EEEEEENS5_IJS1W_SC_EEEEEEENS4_39AutoVectorizingCopyWithAssumedAlignmentILi128EEENS4_14SM90_TMA_STOREES20_S22_S22_EEEvvEEEEvNT_6ParamsE --------------------------
	.section	.nv.info._ZN7cutlass13device_kernelINS_4gemm6kernel13GemmUniversalIN4cute5tupleIJiiiiEEENS1_10collective13CollectiveMmaINS1_35MainloopSm100TmaUmmaWarpSpecializedILi13ELi2ELi4ENS5_IJNS4_1CILi2EEENSA_ILi1EEESC_EEEEENS5_IJNSA_ILi64EEENSA_ILi176EEESF_EEEaNS5_IJlSC_lEEEaSI_NS4_8TiledMMAINS4_8MMA_AtomIJNS4_15SM100_MMA_S8_SSIaaiLi64ELi176ELNS4_4UMMA5MajorE0ELSN_0ELNSM_8SaturateE0EEEEEENS4_6LayoutINS5_IJSC_SC_SC_EEENS5_IJNSA_ILi0EEEST_ST_EEEEENS5_IJNS4_10UnderscoreESW_SW_EEEEENS4_13SM90_TMA_LOADENS4_14ComposedLayoutINS4_7SwizzleILi2ELi4ELi3EEENS4_18smem_ptr_flag_bitsILi8EEENSR_INS5_IJNSA_ILi8EEESF_EEENS5_IJSF_SC_EEEEEEEvNS4_8identityENS4_23SM90_TMA_LOAD_MULTICASTES19_vS1A_EENS_8epilogue10collective18CollectiveEpilogueINS1D_23Sm100TmaWarpSpecializedILi1ELi1ELi88ELb0ELb0EEEJSH_NS5_IJNSR_ISF_SC_EENSR_ISG_SC_EEEEEaSI_aSI_NS1D_6fusion15FusionCallbacksIS1H_NS1L_17LinearCombinationIaiaiLNS_15FloatRoundStyleE2EEESH_S1K_JEEENS4_5SM1004TMEM4LOAD25SM100_TMEM_LOAD_16dp32b8xESZ_NS10_INS11_ILi0ELi4ELi3EEES14_NSR_INS5_IJS15_NSA_ILi16EEEEEENS5_IJS1W_SC_EEEEEEENS4_39AutoVectorizingCopyWithAssumedAlignmentILi128EEENS4_14SM90_TMA_STOREES20_S22_S22_EEEvvEEEEvNT_6ParamsE,"",@"SHT_CUDA_INFO"
	.sectionflags	@""
	.align	4


	//----- nvinfo : EIATTR_CUDA_API_VERSION
	.align		4
        /*0000*/ 	.byte	0x04, 0x37
        /*0002*/ 	.short	(.L_28 - .L_27)
.L_27:
        /*0004*/ 	.word	0x00000082


	//----- nvinfo : EIATTR_KPARAM_INFO
	.align		4
.L_28:
        /*0008*/ 	.byte	0x04, 0x17
        /*000a*/ 	.short	(.L_30 - .L_29)
.L_29:
        /*000c*/ 	.word	0x00000000
        /*0010*/ 	.short	0x0000
        /*0012*/ 	.short	0x0000
        /*0014*/ 	.byte	0x00, 0xf0, 0x01, 0x20


	//----- nvinfo : EIATTR_AT_ENTRY_FRAGMENTS
	.align		4
.L_30:
        /*0018*/ 	.byte	0x04, 0x4f
        /*001a*/ 	.short	(.L_32 - .L_31)


	//   ....[0]....
.L_31:
        /*001c*/ 	.word	0x00000006


	//----- nvinfo : EIATTR_RESERVED_SMEM_USED
	.align		4
.L_32:
        /*0020*/ 	.byte	0x01, 0x41
	.zero		2


	//----- nvinfo : EIATTR_SPARSE_MMA_MASK
	.align		4
        /*0024*/ 	.byte	0x03, 0x50
        /*0026*/ 	.short	0x0000


	//----- nvinfo : EIATTR_TCGEN05_1CTA_USED
	.align		4
        /*0028*/ 	.byte	0x01, 0x51
	.zero		2


	//----- nvinfo : EIATTR_MAXREG_COUNT
	.align		4
        /*002c*/ 	.byte	0x03, 0x1b
        /*002e*/ 	.short	0x00ff


	//----- nvinfo : EIATTR_NUM_BARRIERS
	.align		4
        /*0030*/ 	.byte	0x02, 0x4c
        /*0032*/ 	.byte	0x07
	.zero		1


	//----- nvinfo : EIATTR_EXTERNS
	.align		4
        /*0034*/ 	.byte	0x04, 0x0f
        /*0036*/ 	.short	(.L_34 - .L_33)


	//   ....[0]....
	.align		4
.L_33:
        /*0038*/ 	.word	index@(__assertfail)


	//----- nvinfo : EIATTR_MERCURY_ISA_VERSION
	.align		4
.L_34:
        /*003c*/ 	.byte	0x03, 0x5f
        /*003e*/ 	.short	0x0101


	//----- nvinfo : EIATTR_INT_WARP_WIDE_INSTR_OFFSETS
	.align		4
        /*0040*/ 	.byte	0x04, 0x31
        /*0042*/ 	.short	(.L_36 - .L_35)


	//   ....[0]....
.L_35:
        /*0044*/ 	.word	0x00004160


	//   ....[1]....
        /*0048*/ 	.word	0x00004180


	//   ....[2]....
        /*004c*/ 	.word	0x000041b0


	//   ....[3]....
        /*0050*/ 	.word	0x00004d80


	//   ....[4]....
        /*0054*/ 	.word	0x00004d90


	//   ....[5]....
        /*0058*/ 	.word	0x00004f80


	//   ....[6]....
        /*005c*/ 	.word	0x00004fa0


	//   ....[7]....
        /*0060*/ 	.word	0x00004fc0


	//   ....[8]....
        /*0064*/ 	.word	0x00004fe0


	//   ....[9]....
        /*0068*/ 	.word	0x00005050


	//   ....[10]....
        /*006c*/ 	.word	0x00005090


	//   ....[11]....
        /*0070*/ 	.word	0x000050b0


	//   ....[12]....
        /*0074*/ 	.word	0x00005110


	//   ....[13]....
        /*0078*/ 	.word	0x00005180


	//   ....[14]....
        /*007c*/ 	.word	0x000051a0


	//----- nvinfo : EIATTR_COOP_GROUP_MASK_REGIDS
	.align		4
.L_36:
        /*0080*/ 	.byte	0x04, 0x29
        /*0082*/ 	.short	(.L_38 - .L_37)


	//   ....[0]....
.L_37:
        /*0084*/ 	.word	0xffffffff


	//   ....[1]....
        /*0088*/ 	.word	0xffffffff


	//   ....[2]....
        /*008c*/ 	.word	0xffffffff


	//   ....[3]....
        /*0090*/ 	.word	0xffffffff


	//   ....[4]....
        /*0094*/ 	.word	0xffffffff


	//   ....[5]....
        /*0098*/ 	.word	0xffffffff


	//   ....[6]....
        /*009c*/ 	.word	0xffffffff


	//   ....[7]....
        /*00a0*/ 	.word	0xffffffff


	//   ....[8]....
        /*00a4*/ 	.word	0xffffffff


	//   ....[9]....
        /*00a8*/ 	.word	0xffffffff


	//   ....[10]....
        /*00ac*/ 	.word	0xffffffff


	//   ....[11]....
        /*00b0*/ 	.word	0xffffffff


	//   ....[12]....
        /*00b4*/ 	.word	0xffffffff


	//   ....[13]....
        /*00b8*/ 	.word	0xffffffff


	//----- nvinfo : EIATTR_COOP_GROUP_INSTR_OFFSETS
	.align		4
.L_38:
        /*00bc*/ 	.byte	0x04, 0x28
        /*00be*/ 	.short	(.L_40 - .L_39)


	//   ....[0]....
.L_39:
        /*00c0*/ 	.word	0x00000090


	//   ....[1]....
        /*00c4*/ 	.word	0x000004b0


	//   ....[2]....
        /*00c8*/ 	.word	0x00000790


	//   ....[3]....
        /*00cc*/ 	.word	0x000008d0


	//   ....[4]....
        /*00d0*/ 	.word	0x000009d0


	//   ....[5]....
        /*00d4*/ 	.word	0x00000b40


	//   ....[6]....
        /*00d8*/ 	.word	0x00000ce0


	//   ....[7]....
        /*00dc*/ 	.word	0x00000ea0


	//   ....[8]....
        /*00e0*/ 	.word	0x00002090


	//   ....[9]....
        /*00e4*/ 	.word	0x00003440


	//   ....[10]....
        /*00e8*/ 	.word	0x00003650


	//   ....[11]....
        /*00ec*/ 	.word	0x00003680


	//   ....[12]....
        /*00f0*/ 	.word	0x00004040


	//   ....[13]....
        /*00f4*/ 	.word	0x00004270


	//----- nvinfo : EIATTR_VRC_CTA_INIT_COUNT
	.align		4
.L_40:
        /*00f8*/ 	.byte	0x02, 0x4a
        /*00fa*/ 	.byte	0x80
	.zero		1


	//----- nvinfo : EIATTR_SYSCALL_OFFSETS
	.align		4
        /*00fc*/ 	.byte	0x04, 0x46
        /*00fe*/ 	.short	(.L_42 - .L_41)


	//   ....[0]....
.L_41:
        /*0100*/ 	.word	0x00006430


	//   ....[1]....
        /*0104*/ 	.word	0x000065b0


	//   ....[2]....
        /*0108*/ 	.word	0x00006730


	//   ....[3]....
        /*010c*/ 	.word	0x000068b0


	//   ....[4]....
        /*0110*/ 	.word	0x00006a30


	//   ....[5]....
        /*0114*/ 	.word	0x00006bb0


	//   ....[6]....
        /*0118*/ 	.word	0x00006d30


	//   ....[7]....
        /*011c*/ 	.word	0x00006eb0


	//   ....[8]....
        /*0120*/ 	.word	0x00007030


	//   ....[9]....
        /*0124*/ 	.word	0x000071b0


	//   ....[10]....
        /*0128*/ 	.word	0x00007330


	//----- nvinfo : EIATTR_MBARRIER_INSTR_OFFSETS
	.align		4
.L_42:
        /*012c*/ 	.byte	0x04, 0x39
        /*012e*/ 	.short	(.L_44 - .L_43)


	//   ....[0]....
.L_43:
        /*0130*/ 	.word	0x000005d0
        /*0134*/ 	.word	0x000000ff
        /*0138*/ 	.word	0x00000000
        /*013c*/ 	.short	0x0100
        /*013e*/ 	.byte	0x07
	.zero		1


	//   ....[1]....
        /*0140*/ 	.word	0x000005e0
        /*0144*/ 	.word	0x000000ff
        /*0148*/ 	.word	0x00000068
        /*014c*/ 	.short	0x0100
        /*014e*/ 	.byte	0x07
	.zero		1


	//   ....[2]....
        /*0150*/ 	.word	0x000005f0
        /*0154*/ 	.word	0x000000ff
        /*0158*/ 	.word	0x00000008
        /*015c*/ 	.short	0x0100
        /*015e*/ 	.byte	0x07
	.zero		1


	//   ....[3]....
        /*0160*/ 	.word	0x00000600
        /*0164*/ 	.word	0x000000ff
        /*0168*/ 	.word	0x00000070
        /*016c*/ 	.short	0x0100
        /*016e*/ 	.byte	0x07
	.zero		1


	//   ....[4]....
        /*0170*/ 	.word	0x00000610
        /*0174*/ 	.word	0x000000ff
        /*0178*/ 	.word	0x00000010
        /*017c*/ 	.short	0x0100
        /*017e*/ 	.byte	0x07
	.zero		1


	//   ....[5]....
        /*0180*/ 	.word	0x00000620
        /*0184*/ 	.word	0x000000ff
        /*0188*/ 	.word	0x00000078
        /*018c*/ 	.short	0x0100
        /*018e*/ 	.byte	0x07
	.zero		1


	//   ....[6]....
        /*0190*/ 	.word	0x00000630
        /*0194*/ 	.word	0x000000ff
        /*0198*/ 	.word	0x00000018
        /*019c*/ 	.short	0x0100
        /*019e*/ 	.byte	0x07
	.zero		1


	//   ....[7]....
        /*01a0*/ 	.word	0x00000640
        /*01a4*/ 	.word	0x000000ff
        /*01a8*/ 	.word	0x00000080
        /*01ac*/ 	.short	0x0100
        /*01ae*/ 	.byte	0x07
	.zero		1


	//   ....[8]....
        /*01b0*/ 	.word	0x00000650
        /*01b4*/ 	.word	0x000000ff
        /*01b8*/ 	.word	0x00000020
        /*01bc*/ 	.short	0x0100
        /*01be*/ 	.byte	0x07
	.zero		1


	//   ....[9]....
        /*01c0*/ 	.word	0x00000660
        /*01c4*/ 	.word	0x000000ff
        /*01c8*/ 	.word	0x00000088
        /*01cc*/ 	.short	0x0100
        /*01ce*/ 	.byte	0x07
	.zero		1


	//   ....[10]....
        /*01d0*/ 	.word	0x00000670
        /*01d4*/ 	.word	0x000000ff
        /*01d8*/ 	.word	0x00000028
        /*01dc*/ 	.short	0x0100
        /*01de*/ 	.byte	0x07
	.zero		1


	//   ....[11]....
        /*01e0*/ 	.word	0x00000680
        /*01e4*/ 	.word	0x000000ff
        /*01e8*/ 	.word	0x00000090
        /*01ec*/ 	.short	0x0100
        /*01ee*/ 	.byte	0x07
	.zero		1


	//   ....[12]....
        /*01f0*/ 	.word	0x00000690
        /*01f4*/ 	.word	0x000000ff
        /*01f8*/ 	.word	0x00000030
        /*01fc*/ 	.short	0x0100
        /*01fe*/ 	.byte	0x07
	.zero		1


	//   ....[13]....
        /*0200*/ 	.word	0x000006a0
        /*0204*/ 	.word	0x000000ff
        /*0208*/ 	.word	0x00000098
        /*020c*/ 	.short	0x0100
        /*020e*/ 	.byte	0x07
	.zero		1


	//   ....[14]....
        /*0210*/ 	.word	0x000006b0
        /*0214*/ 	.word	0x000000ff
        /*0218*/ 	.word	0x00000038
        /*021c*/ 	.short	0x0100
        /*021e*/ 	.byte	0x07
	.zero		1


	//   ....[15]....
        /*0220*/ 	.word	0x000006c0
        /*0224*/ 	.word	0x000000ff
        /*0228*/ 	.word	0x000000a0
        /*022c*/ 	.short	0x0100
        /*022e*/ 	.byte	0x07
	.zero		1


	//   ....[16]....
        /*0230*/ 	.word	0x000006d0
        /*0234*/ 	.word	0x000000ff
        /*0238*/ 	.word	0x00000040
        /*023c*/ 	.short	0x0100
        /*023e*/ 	.byte	0x07
	.zero		1


	//   ....[17]....
        /*0240*/ 	.word	0x000006e0
        /*0244*/ 	.word	0x000000ff
        /*0248*/ 	.word	0x000000a8
        /*024c*/ 	.short	0x0100
        /*024e*/ 	.byte	0x07
	.zero		1


	//   ....[18]....
        /*0250*/ 	.word	0x000006f0
        /*0254*/ 	.word	0x000000ff
        /*0258*/ 	.word	0x00000048
        /*025c*/ 	.short	0x0100
        /*025e*/ 	.byte	0x07
	.zero		1


	//   ....[19]....
        /*0260*/ 	.word	0x00000700
        /*0264*/ 	.word	0x000000ff
        /*0268*/ 	.word	0x000000b0
        /*026c*/ 	.short	0x0100
        /*026e*/ 	.byte	0x07
	.zero		1


	//   ....[20]....
        /*0270*/ 	.word	0x00000710
        /*0274*/ 	.word	0x000000ff
        /*0278*/ 	.word	0x00000050
        /*027c*/ 	.short	0x0100
        /*027e*/ 	.byte	0x07
	.zero		1


	//   ....[21]....
        /*0280*/ 	.word	0x00000720
        /*0284*/ 	.word	0x000000ff
        /*0288*/ 	.word	0x000000b8
        /*028c*/ 	.short	0x0100
        /*028e*/ 	.byte	0x07
	.zero		1


	//   ....[22]....
        /*0290*/ 	.word	0x00000730
        /*0294*/ 	.word	0x000000ff
        /*0298*/ 	.word	0x00000058
        /*029c*/ 	.short	0x0100
        /*029e*/ 	.byte	0x07
	.zero		1


	//   ....[23]....
        /*02a0*/ 	.word	0x00000740
        /*02a4*/ 	.word	0x000000ff
        /*02a8*/ 	.word	0x000000c0
        /*02ac*/ 	.short	0x0100
        /*02ae*/ 	.byte	0x07
	.zero		1


	//   ....[24]....
        /*02b0*/ 	.word	0x00000750
        /*02b4*/ 	.word	0x000000ff
        /*02b8*/ 	.word	0x00000060
        /*02bc*/ 	.short	0x0100
        /*02be*/ 	.byte	0x07
	.zero		1


	//   ....[25]....
        /*02c0*/ 	.word	0x00000760
        /*02c4*/ 	.word	0x000000ff
        /*02c8*/ 	.word	0x000000c8
        /*02cc*/ 	.short	0x0100
        /*02ce*/ 	.byte	0x07
	.zero		1


	//   ....[26]....
        /*02d0*/ 	.word	0x000008a0
        /*02d4*/ 	.word	0x000000ff
        /*02d8*/ 	.word	0x000000d0
        /*02dc*/ 	.short	0x0100
        /*02de*/ 	.byte	0x07
	.zero		1


	//   ....[27]....
        /*02e0*/ 	.word	0x000008b0
        /*02e4*/ 	.word	0x000000ff
        /*02e8*/ 	.word	0x000000d8
        /*02ec*/ 	.short	0x0100
        /*02ee*/ 	.byte	0x07
	.zero		1


	//   ....[28]....
        /*02f0*/ 	.word	0x000009a0
        /*02f4*/ 	.word	0x000000ff
        /*02f8*/ 	.word	0x000000e0
        /*02fc*/ 	.short	0x0100
        /*02fe*/ 	.byte	0x06
	.zero		1


	//   ....[29]....
        /*0300*/ 	.word	0x000009b0
        /*0304*/ 	.word	0x000000ff
        /*0308*/ 	.word	0x000000e8
        /*030c*/ 	.short	0x0100
        /*030e*/ 	.byte	0x06
	.zero		1


	//   ....[30]....
        /*0310*/ 	.word	0x00000af0
        /*0314*/ 	.word	0x000000ff
        /*0318*/ 	.word	0x000000f0
        /*031c*/ 	.short	0x0100
        /*031e*/ 	.byte	0x06
	.zero		1


	//   ....[31]....
        /*0320*/ 	.word	0x00000b00
        /*0324*/ 	.word	0x000000ff
        /*0328*/ 	.word	0x00000100
        /*032c*/ 	.short	0x0100
        /*032e*/ 	.byte	0x06
	.zero		1


	//   ....[32]....
        /*0330*/ 	.word	0x00000b10
        /*0334*/ 	.word	0x000000ff
        /*0338*/ 	.word	0x000000f8
        /*033c*/ 	.short	0x0100
        /*033e*/ 	.byte	0x06
	.zero		1


	//   ....[33]....
        /*0340*/ 	.word	0x00000b20
        /*0344*/ 	.word	0x000000ff
        /*0348*/ 	.word	0x00000108
        /*034c*/ 	.short	0x0100
        /*034e*/ 	.byte	0x06
	.zero		1


	//   ....[34]....
        /*0350*/ 	.word	0x00000c50
        /*0354*/ 	.word	0x000000ff
        /*0358*/ 	.word	0x00000110
        /*035c*/ 	.short	0x0100
        /*035e*/ 	.byte	0x07
	.zero		1


	//   ....[35]....
        /*0360*/ 	.word	0x00000c60
        /*0364*/ 	.word	0x000000ff
        /*0368*/ 	.word	0x00000130
        /*036c*/ 	.short	0x0100
        /*036e*/ 	.byte	0x07
	.zero		1


	//   ....[36]....
        /*0370*/ 	.word	0x00000c70
        /*0374*/ 	.word	0x000000ff
        /*0378*/ 	.word	0x00000118
        /*037c*/ 	.short	0x0100
        /*037e*/ 	.byte	0x07
	.zero		1


	//   ....[37]....
        /*0380*/ 	.word	0x00000c80
        /*0384*/ 	.word	0x000000ff
        /*0388*/ 	.word	0x00000138
        /*038c*/ 	.short	0x0100
        /*038e*/ 	.byte	0x07
	.zero		1


	//   ....[38]....
        /*0390*/ 	.word	0x00000c90
        /*0394*/ 	.word	0x000000ff
        /*0398*/ 	.word	0x00000120
        /*039c*/ 	.short	0x0100
        /*039e*/ 	.byte	0x07
	.zero		1


	//   ....[39]....
        /*03a0*/ 	.word	0x00000ca0
        /*03a4*/ 	.word	0x000000ff
        /*03a8*/ 	.word	0x00000140
        /*03ac*/ 	.short	0x0100
        /*03ae*/ 	.byte	0x07
	.zero		1


	//   ....[40]....
        /*03b0*/ 	.word	0x00000cb0
        /*03b4*/ 	.word	0x000000ff
        /*03b8*/ 	.word	0x00000128
        /*03bc*/ 	.short	0x0100
        /*03be*/ 	.byte	0x07
	.zero		1


	//   ....[41]....
        /*03c0*/ 	.word	0x00000cc0
        /*03c4*/ 	.word	0x000000ff
        /*03c8*/ 	.word	0x00000148
        /*03cc*/ 	.short	0x0100
        /*03ce*/ 	.byte	0x07
	.zero		1


	//   ....[42]....
        /*03d0*/ 	.word	0x00000db0
        /*03d4*/ 	.word	0x000000ff
        /*03d8*/ 	.word	0x00000150
        /*03dc*/ 	.short	0x0100
        /*03de*/ 	.byte	0x06
	.zero		1


	//   ....[43]....
        /*03e0*/ 	.word	0x00000dc0
        /*03e4*/ 	.word	0x000000ff
        /*03e8*/ 	.word	0x00000160
        /*03ec*/ 	.short	0x0100
        /*03ee*/ 	.byte	0x06
	.zero		1


	//   ....[44]....
        /*03f0*/ 	.word	0x00000dd0
        /*03f4*/ 	.word	0x000000ff
        /*03f8*/ 	.word	0x00000158
        /*03fc*/ 	.short	0x0100
        /*03fe*/ 	.byte	0x06
	.zero		1


	//   ....[45]....
        /*0400*/ 	.word	0x00000de0
        /*0404*/ 	.word	0x000000ff
        /*0408*/ 	.word	0x00000168
        /*040c*/ 	.short	0x0100
        /*040e*/ 	.byte	0x06
	.zero		1


	//   ....[46]....
        /*0410*/ 	.word	0x00001910
        /*0414*/ 	.word	0x00000003
        /*0418*/ 	.word	0x00000160
        /*041c*/ 	.short	0x010a
        /*041e*/ 	.byte	0xff
	.zero		1


	//   ....[47]....
        /*0420*/ 	.word	0x00001940
        /*0424*/ 	.word	0x00000003
        /*0428*/ 	.word	0x00000150
        /*042c*/ 	.short	0x0101
        /*042e*/ 	.byte	0xff
	.zero		1


	//   ....[48]....
        /*0430*/ 	.word	0x00001a10
        /*0434*/ 	.word	0x000000ff
        /*0438*/ 	.word	0x00000068
        /*043c*/ 	.short	0x010a
        /*043e*/ 	.byte	0x05
	.zero		1


	//   ....[49]....
        /*0440*/ 	.word	0x00001a90
        /*0444*/ 	.word	0x000000ff
        /*0448*/ 	.word	0x00000068
        /*044c*/ 	.short	0x010a
        /*044e*/ 	.byte	0x21
	.zero		1


	//   ....[50]....
        /*0450*/ 	.word	0x00001c20
        /*0454*/ 	.word	0x000000ff
        /*0458*/ 	.word	0x00000068
        /*045c*/ 	.short	0x010a
        /*045e*/ 	.byte	0x08
	.zero		1


	//   ....[51]....
        /*0460*/ 	.word	0x00001d40
        /*0464*/ 	.word	0x000000ff
        /*0468*/ 	.word	0x000000e8
        /*046c*/ 	.short	0x0101
        /*046e*/ 	.byte	0x06
	.zero		1


	//   ....[52]....
        /*0470*/ 	.word	0x00001d60
        /*0474*/ 	.word	0x000000ff
        /*0478*/ 	.word	0x00000068
        /*047c*/ 	.short	0x010a
        /*047e*/ 	.byte	0x05
	.zero		1


	//   ....[53]....
        /*0480*/ 	.word	0x00001de0
        /*0484*/ 	.word	0x000000ff
        /*0488*/ 	.word	0x00000068
        /*048c*/ 	.short	0x010a
        /*048e*/ 	.byte	0x11
	.zero		1


	//   ....[54]....
        /*0490*/ 	.word	0x00001f70
        /*0494*/ 	.word	0x000000ff
        /*0498*/ 	.word	0x00000068
        /*049c*/ 	.short	0x010a
        /*049e*/ 	.byte	0x08
	.zero		1


	//   ....[55]....
        /*04a0*/ 	.word	0x000020c0
        /*04a4*/ 	.word	0x00000003
        /*04a8*/ 	.word	0x000000f0
        /*04ac*/ 	.short	0x010a
        /*04ae*/ 	.byte	0xff
	.zero		1


	//   ....[56]....
        /*04b0*/ 	.word	0x00002210
        /*04b4*/ 	.word	0x00000000
        /*04b8*/ 	.word	0x00000000
        /*04bc*/ 	.short	0x0101
        /*04be*/ 	.byte	0xff
	.zero		1


	//   ....[57]....
        /*04c0*/ 	.word	0x000027b0
        /*04c4*/ 	.word	0x000000ff
        /*04c8*/ 	.word	0x00000000
        /*04cc*/ 	.short	0x010a
        /*04ce*/ 	.byte	0x04
	.zero		1


	//   ....[58]....
        /*04d0*/ 	.word	0x00002840
        /*04d4*/ 	.word	0x000000ff
        /*04d8*/ 	.word	0x00000000
        /*04dc*/ 	.short	0x010a
        /*04de*/ 	.byte	0x04
	.zero		1


	//   ....[59]....
        /*04e0*/ 	.word	0x000028d0
        /*04e4*/ 	.word	0x000000ff
        /*04e8*/ 	.word	0x00000000
        /*04ec*/ 	.short	0x010a
        /*04ee*/ 	.byte	0x04
	.zero		1


	//   ....[60]....
        /*04f0*/ 	.word	0x00002960
        /*04f4*/ 	.word	0x000000ff
        /*04f8*/ 	.word	0x00000000
        /*04fc*/ 	.short	0x010a
        /*04fe*/ 	.byte	0x04
	.zero		1


	//   ....[61]....
        /*0500*/ 	.word	0x000029f0
        /*0504*/ 	.word	0x000000ff
        /*0508*/ 	.word	0x00000000
        /*050c*/ 	.short	0x010a
        /*050e*/ 	.byte	0x04
	.zero		1


	//   ....[62]....
        /*0510*/ 	.word	0x00002a80
        /*0514*/ 	.word	0x000000ff
        /*0518*/ 	.word	0x00000000
        /*051c*/ 	.short	0x010a
        /*051e*/ 	.byte	0x04
	.zero		1


	//   ....[63]....
        /*0520*/ 	.word	0x00002b10
        /*0524*/ 	.word	0x000000ff
        /*0528*/ 	.word	0x00000000
        /*052c*/ 	.short	0x010a
        /*052e*/ 	.byte	0x04
	.zero		1


	//   ....[64]....
        /*0530*/ 	.word	0x00002ba0
        /*0534*/ 	.word	0x000000ff
        /*0538*/ 	.word	0x00000000
        /*053c*/ 	.short	0x010a
        /*053e*/ 	.byte	0x04
	.zero		1


	//   ....[65]....
        /*0540*/ 	.word	0x00002c30
        /*0544*/ 	.word	0x000000ff
        /*0548*/ 	.word	0x00000000
        /*054c*/ 	.short	0x010a
        /*054e*/ 	.byte	0x04
	.zero		1


	//   ....[66]....
        /*0550*/ 	.word	0x00002cc0
        /*0554*/ 	.word	0x000000ff
        /*0558*/ 	.word	0x00000000
        /*055c*/ 	.short	0x010a
        /*055e*/ 	.byte	0x04
	.zero		1


	//   ....[67]....
        /*0560*/ 	.word	0x00002d50
        /*0564*/ 	.word	0x000000ff
        /*0568*/ 	.word	0x00000000
        /*056c*/ 	.short	0x010a
        /*056e*/ 	.byte	0x04
	.zero		1


	//   ....[68]....
        /*0570*/ 	.word	0x00002de0
        /*0574*/ 	.word	0x000000ff
        /*0578*/ 	.word	0x00000000
        /*057c*/ 	.short	0x010a
        /*057e*/ 	.byte	0x04
	.zero		1


	//   ....[69]....
        /*0580*/ 	.word	0x00002e80
        /*0584*/ 	.word	0x00000000
        /*0588*/ 	.word	0x00000000
        /*058c*/ 	.short	0x010a
        /*058e*/ 	.byte	0xff
	.zero		1


	//   ....[70]....
        /*0590*/ 	.word	0x00002fa0
        /*0594*/ 	.word	0x00000002
        /*0598*/ 	.word	0x00000150
        /*059c*/ 	.short	0x010a
        /*059e*/ 	.byte	0xff
	.zero		1


	//   ....[71]....
        /*05a0*/ 	.word	0x00003000
        /*05a4*/ 	.word	0x00000004
        /*05a8*/ 	.word	0x00000000
        /*05ac*/ 	.short	0x0101
        /*05ae*/ 	.byte	0xff
	.zero		1


	//   ....[72]....
        /*05b0*/ 	.word	0x00003020
        /*05b4*/ 	.word	0x000000ff
        /*05b8*/ 	.word	0x00000100
        /*05bc*/ 	.short	0x010a
        /*05be*/ 	.byte	0x05
	.zero		1


	//   ....[73]....
        /*05c0*/ 	.word	0x00003140
        /*05c4*/ 	.word	0x00000002
        /*05c8*/ 	.word	0x000000f0
        /*05cc*/ 	.short	0x010a
        /*05ce*/ 	.byte	0xff
	.zero		1


	//   ....[74]....
        /*05d0*/ 	.word	0x00003250
        /*05d4*/ 	.word	0x00000002
        /*05d8*/ 	.word	0x00000000
        /*05dc*/ 	.short	0x0101
        /*05de*/ 	.byte	0xff
	.zero		1


	//   ....[75]....
        /*05e0*/ 	.word	0x000032e0
        /*05e4*/ 	.word	0x000000ff
        /*05e8*/ 	.word	0x00000100
        /*05ec*/ 	.short	0x0106
        /*05ee*/ 	.byte	0x05
	.zero		1


	//   ....[76]....
        /*05f0*/ 	.word	0x00003300
        /*05f4*/ 	.word	0x000000ff
        /*05f8*/ 	.word	0x00000100
        /*05fc*/ 	.short	0x010a
        /*05fe*/ 	.byte	0x05
	.zero		1


	//   ....[77]....
        /*0600*/ 	.word	0x00003390
        /*0604*/ 	.word	0x000000ff
        /*0608*/ 	.word	0x00000100
        /*060c*/ 	.short	0x0106
        /*060e*/ 	.byte	0x04
	.zero		1


	//   ....[78]....
        /*0610*/ 	.word	0x000033d0
        /*0614*/ 	.word	0x00000000
        /*0618*/ 	.word	0x00000100
        /*061c*/ 	.short	0x010a
        /*061e*/ 	.byte	0xff
	.zero		1


	//   ....[79]....
        /*0620*/ 	.word	0x000038e0
        /*0624*/ 	.word	0x00000000
        /*0628*/ 	.word	0x000000f0
        /*062c*/ 	.short	0x010a
        /*062e*/ 	.byte	0xff
	.zero		1


	//   ....[80]....
        /*0630*/ 	.word	0x000039f0
        /*0634*/ 	.word	0x00000003
        /*0638*/ 	.word	0x00000000
        /*063c*/ 	.short	0x0101
        /*063e*/ 	.byte	0xff
	.zero		1


	//   ....[81]....
        /*0640*/ 	.word	0x00003a00
        /*0644*/ 	.word	0x000000ff
        /*0648*/ 	.word	0x00000000
        /*064c*/ 	.short	0x010a
        /*064e*/ 	.byte	0x05
	.zero		1


	//   ....[82]....
        /*0650*/ 	.word	0x00003a70
        /*0654*/ 	.word	0x000000ff
        /*0658*/ 	.word	0x00000130
        /*065c*/ 	.short	0x010a
        /*065e*/ 	.byte	0x0f
	.zero		1


	//   ....[83]....
        /*0660*/ 	.word	0x00003b40
        /*0664*/ 	.word	0x000000ff
        /*0668*/ 	.word	0x00000000
        /*066c*/ 	.short	0x010a
        /*066e*/ 	.byte	0x07
	.zero		1


	//   ....[84]....
        /*0670*/ 	.word	0x00003c80
        /*0674*/ 	.word	0x000000ff
        /*0678*/ 	.word	0x00000000
        /*067c*/ 	.short	0x010a
        /*067e*/ 	.byte	0x06
	.zero		1


	//   ....[85]....
        /*0680*/ 	.word	0x00003e70
        /*0684*/ 	.word	0x000000ff
        /*0688*/ 	.word	0x00000000
        /*068c*/ 	.short	0x010a
        /*068e*/ 	.byte	0x05
	.zero		1


	//   ....[86]....
        /*0690*/ 	.word	0x00003f00
        /*0694*/ 	.word	0x000000ff
        /*0698*/ 	.word	0x00000000
        /*069c*/ 	.short	0x010a
        /*069e*/ 	.byte	0x05
	.zero		1


	//   ....[87]....
        /*06a0*/ 	.word	0x00003f90
        /*06a4*/ 	.word	0x000000ff
        /*06a8*/ 	.word	0x00000000
        /*06ac*/ 	.short	0x010a
        /*06ae*/ 	.byte	0x05
	.zero		1


	//   ....[88]....
        /*06b0*/ 	.word	0x00004020
        /*06b4*/ 	.word	0x000000ff
        /*06b8*/ 	.word	0x00000000
        /*06bc*/ 	.short	0x010a
        /*06be*/ 	.byte	0x06
	.zero		1


	//   ....[89]....
        /*06c0*/ 	.word	0x00004510
        /*06c4*/ 	.word	0x00000003
        /*06c8*/ 	.word	0x000000f0
        /*06cc*/ 	.short	0x010a
        /*06ce*/ 	.byte	0xff
	.zero		1


	//   ....[90]....
        /*06d0*/ 	.word	0x00004680
        /*06d4*/ 	.word	0x00000000
        /*06d8*/ 	.word	0x00000000
        /*06dc*/ 	.short	0x0101
        /*06de*/ 	.byte	0xff
	.zero		1


	//   ....[91]....
        /*06e0*/ 	.word	0x00004b40
        /*06e4*/ 	.word	0x000000ff
        /*06e8*/ 	.word	0x000000e8
        /*06ec*/ 	.short	0x010a
        /*06ee*/ 	.byte	0x1d
	.zero		1


	//   ....[92]....
        /*06f0*/ 	.word	0x00004cc0
        /*06f4*/ 	.word	0x000000ff
        /*06f8*/ 	.word	0x000000d8
        /*06fc*/ 	.short	0x010a
        /*06fe*/ 	.byte	0x1d
	.zero		1


	//   ....[93]....
        /*0700*/ 	.word	0x000051c0
        /*0704*/ 	.word	0x000000ff
        /*0708*/ 	.word	0x000000d0
        /*070c*/ 	.short	0x010b
        /*070e*/ 	.byte	0x1d
	.zero		1


	//   ....[94]....
        /*0710*/ 	.word	0x000051d0
        /*0714*/ 	.word	0x000000ff
        /*0718*/ 	.word	0x00000000
        /*071c*/ 	.short	0x0101
        /*071e*/ 	.byte	0x3c
	.zero		1


	//   ....[95]....
        /*0720*/ 	.word	0x00005210
        /*0724*/ 	.word	0x00000000
        /*0728*/ 	.word	0x000000d8
        /*072c*/ 	.short	0x010a
        /*072e*/ 	.byte	0xff
	.zero		1


	//   ....[96]....
        /*0730*/ 	.word	0x000054a0
        /*0734*/ 	.word	0x00000000
        /*0738*/ 	.word	0x000000f0
        /*073c*/ 	.short	0x010a
        /*073e*/ 	.byte	0xff
	.zero		1


	//   ....[97]....
        /*0740*/ 	.word	0x00005570
        /*0744*/ 	.word	0x00000000
        /*0748*/ 	.word	0x00000000
        /*074c*/ 	.short	0x0101
        /*074e*/ 	.byte	0xff
	.zero		1


	//   ....[98]....
        /*0750*/ 	.word	0x00005ed0
        /*0754*/ 	.word	0x000000ff
        /*0758*/ 	.word	0x000000d0
        /*075c*/ 	.short	0x010a
        /*075e*/ 	.byte	0x3f
	.zero		1


	//   ....[99]....
        /*0760*/ 	.word	0x00005ee0
        /*0764*/ 	.word	0x000000ff
        /*0768*/ 	.word	0x00000110
        /*076c*/ 	.short	0x010a
        /*076e*/ 	.byte	0x06
	.zero		1


	//   ....[100]....
        /*0770*/ 	.word	0x00005f60
        /*0774*/ 	.word	0x000000ff
        /*0778*/ 	.word	0x000000d0
        /*077c*/ 	.short	0x010a
        /*077e*/ 	.byte	0x3f
	.zero		1


	//   ....[101]....
        /*0780*/ 	.word	0x00006220
        /*0784*/ 	.word	0x000000ff
        /*0788*/ 	.word	0x00000000
        /*078c*/ 	.short	0x0101
        /*078e*/ 	.byte	0x04
	.zero		1


	//   ....[102]....
        /*0790*/ 	.word	0x00006260
        /*0794*/ 	.word	0x000000ff
        /*0798*/ 	.word	0x00000110
        /*079c*/ 	.short	0x010a
        /*079e*/ 	.byte	0x04
	.zero		1


	//   ....[103]....
        /*07a0*/ 	.word	0x000086f0
        /*07a4*/ 	.word	0x000000ff
        /*07a8*/ 	.word	0x00000000
        /*07ac*/ 	.short	0x0101
        /*07ae*/ 	.byte	0x04
	.zero		1


	//   ....[104]....
        /*07b0*/ 	.word	0x00009150
        /*07b4*/ 	.word	0x00000003
        /*07b8*/ 	.word	0x00000160
        /*07bc*/ 	.short	0x010a
        /*07be*/ 	.byte	0xff
	.zero		1


	//   ....[105]....
        /*07c0*/ 	.word	0x000091b0
        /*07c4*/ 	.word	0x00000000
        /*07c8*/ 	.word	0x00000068
        /*07cc*/ 	.short	0x010a
        /*07ce*/ 	.byte	0xff
	.zero		1


	//   ....[106]....
        /*07d0*/ 	.word	0x00009210
        /*07d4*/ 	.word	0x00000000
        /*07d8*/ 	.word	0x00000068
        /*07dc*/ 	.short	0x010a
        /*07de*/ 	.byte	0xff
	.zero		1


	//   ....[107]....
        /*07e0*/ 	.word	0x00009260
        /*07e4*/ 	.word	0x00000003
        /*07e8*/ 	.word	0x000000f0
        /*07ec*/ 	.short	0x010a
        /*07ee*/ 	.byte	0xff
	.zero		1


	//   ....[108]....
        /*07f0*/ 	.word	0x000092c0
        /*07f4*/ 	.word	0x00000000
        /*07f8*/ 	.word	0x00000000
        /*07fc*/ 	.short	0x010a
        /*07fe*/ 	.byte	0xff
	.zero		1


	//   ....[109]....
        /*0800*/ 	.word	0x00009320
        /*0804*/ 	.word	0x00000000
        /*0808*/ 	.word	0x00000000
        /*080c*/ 	.short	0x010a
        /*080e*/ 	.byte	0xff
	.zero		1


	//   ....[110]....
        /*0810*/ 	.word	0x00009380
        /*0814*/ 	.word	0x00000000
        /*0818*/ 	.word	0x00000000
        /*081c*/ 	.short	0x010a
        /*081e*/ 	.byte	0xff
	.zero		1


	//   ....[111]....
        /*0820*/ 	.word	0x000093e0
        /*0824*/ 	.word	0x00000000
        /*0828*/ 	.word	0x00000000
        /*082c*/ 	.short	0x010a
        /*082e*/ 	.byte	0xff
	.zero		1


	//   ....[112]....
        /*0830*/ 	.word	0x00009440
        /*0834*/ 	.word	0x00000000
        /*0838*/ 	.word	0x00000000
        /*083c*/ 	.short	0x010a
        /*083e*/ 	.byte	0xff
	.zero		1


	//   ....[113]....
        /*0840*/ 	.word	0x000094a0
        /*0844*/ 	.word	0x00000000
        /*0848*/ 	.word	0x00000000
        /*084c*/ 	.short	0x010a
        /*084e*/ 	.byte	0xff
	.zero		1


	//   ....[114]....
        /*0850*/ 	.word	0x00009500
        /*0854*/ 	.word	0x00000000
        /*0858*/ 	.word	0x00000000
        /*085c*/ 	.short	0x010a
        /*085e*/ 	.byte	0xff
	.zero		1


	//   ....[115]....
        /*0860*/ 	.word	0x00009560
        /*0864*/ 	.word	0x00000000
        /*0868*/ 	.word	0x00000000
        /*086c*/ 	.short	0x010a
        /*086e*/ 	.byte	0xff
	.zero		1


	//   ....[116]....
        /*0870*/ 	.word	0x000095c0
        /*0874*/ 	.word	0x00000000
        /*0878*/ 	.word	0x00000000
        /*087c*/ 	.short	0x010a
        /*087e*/ 	.byte	0xff
	.zero		1


	//   ....[117]....
        /*0880*/ 	.word	0x00009620
        /*0884*/ 	.word	0x00000000
        /*0888*/ 	.word	0x00000000
        /*088c*/ 	.short	0x010a
        /*088e*/ 	.byte	0xff
	.zero		1


	//   ....[118]....
        /*0890*/ 	.word	0x00009680
        /*0894*/ 	.word	0x00000000
        /*0898*/ 	.word	0x00000000
        /*089c*/ 	.short	0x010a
        /*089e*/ 	.byte	0xff
	.zero		1


	//   ....[119]....
        /*08a0*/ 	.word	0x000096e0
        /*08a4*/ 	.word	0x00000000
        /*08a8*/ 	.word	0x00000000
        /*08ac*/ 	.short	0x010a
        /*08ae*/ 	.byte	0xff
	.zero		1


	//   ....[120]....
        /*08b0*/ 	.word	0x00009730
        /*08b4*/ 	.word	0x00000002
        /*08b8*/ 	.word	0x00000150
        /*08bc*/ 	.short	0x010a
        /*08be*/ 	.byte	0xff
	.zero		1


	//   ....[121]....
        /*08c0*/ 	.word	0x00009790
        /*08c4*/ 	.word	0x00000002
        /*08c8*/ 	.word	0x00000100
        /*08cc*/ 	.short	0x010a
        /*08ce*/ 	.byte	0xff
	.zero		1


	//   ....[122]....
        /*08d0*/ 	.word	0x000097e0
        /*08d4*/ 	.word	0x00000002
        /*08d8*/ 	.word	0x000000f0
        /*08dc*/ 	.short	0x010a
        /*08de*/ 	.byte	0xff
	.zero		1


	//   ....[123]....
        /*08e0*/ 	.word	0x00009840
        /*08e4*/ 	.word	0x00000000
        /*08e8*/ 	.word	0x00000100
        /*08ec*/ 	.short	0x010a
        /*08ee*/ 	.byte	0xff
	.zero		1


	//   ....[124]....
        /*08f0*/ 	.word	0x00009890
        /*08f4*/ 	.word	0x00000000
        /*08f8*/ 	.word	0x000000f0
        /*08fc*/ 	.short	0x010a
        /*08fe*/ 	.byte	0xff
	.zero		1


	//   ....[125]....
        /*0900*/ 	.word	0x000098f0
        /*0904*/ 	.word	0x00000003
        /*0908*/ 	.word	0x00000130
        /*090c*/ 	.short	0x010a
        /*090e*/ 	.byte	0xff
	.zero		1


	//   ....[126]....
        /*0910*/ 	.word	0x00009950
        /*0914*/ 	.word	0x00000000
        /*0918*/ 	.word	0x00000000
        /*091c*/ 	.short	0x010a
        /*091e*/ 	.byte	0xff
	.zero		1


	//   ....[127]....
        /*0920*/ 	.word	0x000099b0
        /*0924*/ 	.word	0x00000000
        /*0928*/ 	.word	0x00000000
        /*092c*/ 	.short	0x010a
        /*092e*/ 	.byte	0xff
	.zero		1


	//   ....[128]....
        /*0930*/ 	.word	0x00009a10
        /*0934*/ 	.word	0x00000000
        /*0938*/ 	.word	0x00000000
        /*093c*/ 	.short	0x010a
        /*093e*/ 	.byte	0xff
	.zero		1


	//   ....[129]....
        /*0940*/ 	.word	0x00009a70
        /*0944*/ 	.word	0x00000000
        /*0948*/ 	.word	0x00000000
        /*094c*/ 	.short	0x010a
        /*094e*/ 	.byte	0xff
	.zero		1


	//   ....[130]....
        /*0950*/ 	.word	0x00009ad0
        /*0954*/ 	.word	0x00000000
        /*0958*/ 	.word	0x00000000
        /*095c*/ 	.short	0x010a
        /*095e*/ 	.byte	0xff
	.zero		1


	//   ....[131]....
        /*0960*/ 	.word	0x00009b20
        /*0964*/ 	.word	0x00000003
        /*0968*/ 	.word	0x000000f0
        /*096c*/ 	.short	0x010a
        /*096e*/ 	.byte	0xff
	.zero		1


	//   ....[132]....
        /*0970*/ 	.word	0x00009b80
        /*0974*/ 	.word	0x00000000
        /*0978*/ 	.word	0x000000e8
        /*097c*/ 	.short	0x010a
        /*097e*/ 	.byte	0xff
	.zero		1


	//   ....[133]....
        /*0980*/ 	.word	0x00009be0
        /*0984*/ 	.word	0x00000003
        /*0988*/ 	.word	0x000000d8
        /*098c*/ 	.short	0x010a
        /*098e*/ 	.byte	0xff
	.zero		1


	//   ....[134]....
        /*0990*/ 	.word	0x00009c30
        /*0994*/ 	.word	0x00000000
        /*0998*/ 	.word	0x000000f0
        /*099c*/ 	.short	0x010a
        /*099e*/ 	.byte	0xff
	.zero		1


	//   ....[135]....
        /*09a0*/ 	.word	0x00009c90
        /*09a4*/ 	.word	0x00000000
        /*09a8*/ 	.word	0x000000d0
        /*09ac*/ 	.short	0x010a
        /*09ae*/ 	.byte	0xff
	.zero		1


	//   ....[136]....
        /*09b0*/ 	.word	0x00009d10
        /*09b4*/ 	.word	0x00000000
        /*09b8*/ 	.word	0x00000110
        /*09bc*/ 	.short	0x010a
        /*09be*/ 	.byte	0xff
	.zero		1


	//----- nvinfo : EIATTR_NUM_MBARRIERS
	.align		4
.L_44:
        /*09c0*/ 	.byte	0x03, 0x38
        /*09c2*/ 	.short	0x002e


	//----- nvinfo : EIATTR_EXIT_INSTR_OFFSETS
	.align		4
        /*09c4*/ 	.byte	0x04, 0x1c
        /*09c6*/ 	.short	(.L_46 - .L_45)


	//   ....[0]....
.L_45:
        /*09c8*/ 	.word	0x00002eb0


	//   ....[1]....
        /*09cc*/ 	.word	0x000033a0


	//   ....[2]....
        /*09d0*/ 	.word	0x00003400


	//   ....[3]....
        /*09d4*/ 	.word	0x00004280


	//   ....[4]....
        /*09d8*/ 	.word	0x00005240


	//   ....[5]....
        /*09dc*/ 	.word	0x00005280


	//   ....[6]....
        /*09e0*/ 	.word	0x00009140


	//----- nvinfo : EIATTR_MAX_THREADS
	.align		4
.L_46:
        /*09e4*/ 	.byte	0x04, 0x05
        /*09e6*/ 	.short	(.L_48 - .L_47)
.L_47:
        /*09e8*/ 	.word	0x00000100
        /*09ec*/ 	.word	0x00000001
        /*09f0*/ 	.word	0x00000001


	//----- nvinfo : EIATTR_CRS_STACK_SIZE
	.align		4
.L_48:
        /*09f4*/ 	.byte	0x04, 0x1e
        /*09f6*/ 	.short	(.L_50 - .L_49)
.L_49:
        /*09f8*/ 	.word	0x00000000


	//----- nvinfo : EIATTR_CBANK_PARAM_SIZE
	.align		4
.L_50:
        /*09fc*/ 	.byte	0x03, 0x19
        /*09fe*/ 	.short	0x0800


	//----- nvinfo : EIATTR_PARAM_CBANK
	.align		4
        /*0a00*/ 	.byte	0x04, 0x0a
        /*0a02*/ 	.short	(.L_52 - .L_51)
	.align		4
.L_51:
        /*0a04*/ 	.word	index@(.nv.constant0._ZN7cutlass13device_kernelINS_4gemm6kernel13GemmUniversalIN4cute5tupleIJiiiiEEENS1_10collective13CollectiveMmaINS1_35MainloopSm100TmaUmmaWarpSpecializedILi13ELi2ELi4ENS5_IJNS4_1CILi2EEENSA_ILi1EEESC_EEEEENS5_IJNSA_ILi64EEENSA_ILi176EEESF_EEEaNS5_IJlSC_lEEEaSI_NS4_8TiledMMAINS4_8MMA_AtomIJNS4_15SM100_MMA_S8_SSIaaiLi64ELi176ELNS4_4UMMA5MajorE0ELSN_0ELNSM_8SaturateE0EEEEEENS4_6LayoutINS5_IJSC_SC_SC_EEENS5_IJNSA_ILi0EEEST_ST_EEEEENS5_IJNS4_10UnderscoreESW_SW_EEEEENS4_13SM90_TMA_LOADENS4_14ComposedLayoutINS4_7SwizzleILi2ELi4ELi3EEENS4_18smem_ptr_flag_bitsILi8EEENSR_INS5_IJNSA_ILi8EEESF_EEENS5_IJSF_SC_EEEEEEEvNS4_8identityENS4_23SM90_TMA_LOAD_MULTICASTES19_vS1A_EENS_8epilogue10collective18CollectiveEpilogueINS1D_23Sm100TmaWarpSpecializedILi1ELi1ELi88ELb0ELb0EEEJSH_NS5_IJNSR_ISF_SC_EENSR_ISG_SC_EEEEEaSI_aSI_NS1D_6fusion15FusionCallbacksIS1H_NS1L_17LinearCombinationIaiaiLNS_15FloatRoundStyleE2EEESH_S1K_JEEENS4_5SM1004TMEM4LOAD25SM100_TMEM_LOAD_16dp32b8xESZ_NS10_INS11_ILi0ELi4ELi3EEES14_NSR_INS5_IJS15_NSA_ILi16EEEEEENS5_IJS1W_SC_EEEEEEENS4_39AutoVectorizingCopyWithAssumedAlignmentILi128EEENS4_14SM90_TMA_STOREES20_S22_S22_EEEvvEEEEvNT_6ParamsE)
        /*0a08*/ 	.short	0x0380
        /*0a0a*/ 	.short	0x0800


	//----- nvinfo : EIATTR_SW_WAR
	.align		4
.L_52:
        /*0a0c*/ 	.byte	0x04, 0x36
        /*0a0e*/ 	.short	(.L_54 - .L_53)
.L_53:
        /*0a10*/ 	.word	0x00000008
.L_54:


//--------------------- .nv.callgraph             --------------------------
	.section	.nv.callgraph,"",@"SHT_CUDA_CALLGRAPH"
	.align	4
	.sectionentsize	8
	.align		4
        /*0000*/ 	.word	0x00000000
	.align		4
        /*0004*/ 	.word	0xffffffff
	.align		4
        /*0008*/ 	.word	index@(_ZN7cutlass13device_kernelINS_4gemm6kernel13GemmUniversalIN4cute5tupleIJiiiiEEENS1_10collective13CollectiveMmaINS1_35MainloopSm100TmaUmmaWarpSpecializedILi13ELi2ELi4ENS5_IJNS4_1CILi2EEENSA_ILi1EEESC_EEEEENS5_IJNSA_ILi64EEENSA_ILi176EEESF_EEEaNS5_IJlSC_lEEEaSI_NS4_8TiledMMAINS4_8MMA_AtomIJNS4_15SM100_MMA_S8_SSIaaiLi64ELi176ELNS4_4UMMA5MajorE0ELSN_0ELNSM_8SaturateE0EEEEEENS4_6LayoutINS5_IJSC_SC_SC_EEENS5_IJNSA_ILi0EEEST_ST_EEEEENS5_IJNS4_10UnderscoreESW_SW_EEEEENS4_13SM90_TMA_LOADENS4_14ComposedLayoutINS4_7SwizzleILi2ELi4ELi3EEENS4_18smem_ptr_flag_bitsILi8EEENSR_INS5_IJNSA_ILi8EEESF_EEENS5_IJSF_SC_EEEEEEEvNS4_8identityENS4_23SM90_TMA_LOAD_MULTICASTES19_vS1A_EENS_8epilogue10collective18CollectiveEpilogueINS1D_23Sm100TmaWarpSpecializedILi1ELi1ELi88ELb0ELb0EEEJSH_NS5_IJNSR_ISF_SC_EENSR_ISG_SC_EEEEEaSI_aSI_NS1D_6fusion15FusionCallbacksIS1H_NS1L_17LinearCombinationIaiaiLNS_15FloatRoundStyleE2EEESH_S1K_JEEENS4_5SM1004TMEM4LOAD25SM100_TMEM_LOAD_16dp32b8xESZ_NS10_INS11_ILi0ELi4ELi3EEES14_NSR_INS5_IJS15_NSA_ILi16EEEEEENS5_IJS1W_SC_EEEEEEENS4_39AutoVectorizingCopyWithAssumedAlignmentILi128EEENS4_14SM90_TMA_STOREES20_S22_S22_EEEvvEEEEvNT_6ParamsE)
	.align		4
        /*000c*/ 	.word	index@(__assertfail)
	.align		4
        /*0010*/ 	.word	0x00000000
	.align		4
        /*0014*/ 	.word	0xfffffffe
	.align		4
        /*0018*/ 	.word	0x00000000
	.align		4
        /*001c*/ 	.word	0xfffffffd
	.align		4
        /*0020*/ 	.word	0x00000000
	.align		4
        /*0024*/ 	.word	0xfffffffc


//--------------------- .nv.constant4             --------------------------
	.section	.nv.constant4,"a",@progbits
	.align	8
	.align		8
.nv.constant4:
        /*0000*/ 	.dword	__assertfail
	.align		8
        /*0008*/ 	.dword	__unnamed_1
	.align		8
        /*0010*/ 	.dword	_ZN40_INTERNAL_5832d54a_4_k_cu_4df400d6_312614cuda3std3__45__cpo5beginE
	.align		8
        /*0018*/ 	.dword	_ZN40_INTERNAL_5832d54a_4_k_cu_4df400d6_312614cuda3std3__45__cpo3endE
	.align		8
        /*0020*/ 	.dword	_ZN40_INTERNAL_5832d54a_4_k_cu_4df400d6_312614cuda3std3__45__cpo6cbeginE
	.align		8
        /*0028*/ 	.dword	_ZN40_INTERNAL_5832d54a_4_k_cu_4df400d6_312614cuda3std3__45__cpo4cendE
	.align		8
        /*0030*/ 	.dword	_ZN40_INTERNAL_5832d54a_4_k_cu_4df400d6_312614cuda3std3__442_GLOBAL__N__5832d54a_4_k_cu_4df400d6_312616ignoreE
	.align		8
        /*0038*/ 	.dword	_ZN40_INTERNAL_5832d54a_4_k_cu_4df400d6_312614cuda3std3__419piecewise_constructE
	.align		8
        /*0040*/ 	.dword	_ZN40_INTERNAL_5832d54a_4_k_cu_4df400d6_312614cuda3std3__48in_placeE
	.align		8
        /*0048*/ 	.dword	_ZN40_INTERNAL_5832d54a_4_k_cu_4df400d6_312614cuda3std6ranges3__45__cpo4swapE
	.align		8
        /*0050*/ 	.dword	_ZN40_INTERNAL_5832d54a_4_k_cu_4df400d6_312614cuda3std6ranges3__45__cpo9iter_moveE
	.align		8
        /*0058*/ 	.dword	_ZN40_INTERNAL_5832d54a_4_k_cu_4df400d6_312614cute7productE
	.align		8
        /*0060*/ 	.dword	_ZN40_INTERNAL_5832d54a_4_k_cu_4df400d6_312614cute1_E
	.align		8
        /*0068*/ 	.dword	$str$25
	.align		8
        /*0070*/ 	.dword	$str$26


//--------------------- .text._ZN7cutlass13device_kernelINS_4gemm6kernel13GemmUniversalIN4cute5tupleIJiiiiEEENS1_10collective13CollectiveMmaINS1_35MainloopSm100TmaUmmaWarpSpecializedILi13ELi2ELi4ENS5_IJNS4_1CILi2EEENSA_ILi1EEESC_EEEEENS5_IJNSA_ILi64EEENSA_ILi176EEESF_EEEaNS5_IJlSC_lEEEaSI_NS4_8TiledMMAINS4_8MMA_AtomIJNS4_15SM100_MMA_S8_SSIaaiLi64ELi176ELNS4_4UMMA5MajorE0ELSN_0ELNSM_8SaturateE0EEEEEENS4_6LayoutINS5_IJSC_SC_SC_EEENS5_IJNSA_ILi0EEEST_ST_EEEEENS5_IJNS4_10UnderscoreESW_SW_EEEEENS4_13SM90_TMA_LOADENS4_14ComposedLayoutINS4_7SwizzleILi2ELi4ELi3EEENS4_18smem_ptr_flag_bitsILi8EEENSR_INS5_IJNSA_ILi8EEESF_EEENS5_IJSF_SC_EEEEEEEvNS4_8identityENS4_23SM90_TMA_LOAD_MULTICASTES19_vS1A_EENS_8epilogue10collective18CollectiveEpilogueINS1D_23Sm100TmaWarpSpecializedILi1ELi1ELi88ELb0ELb0EEEJSH_NS5_IJNSR_ISF_SC_EENSR_ISG_SC_EEEEEaSI_aSI_NS1D_6fusion15FusionCallbacksIS1H_NS1L_17LinearCombinationIaiaiLNS_15FloatRoundStyleE2EEESH_S1K_JEEENS4_5SM1004TMEM4LOAD25SM100_TMEM_LOAD_16dp32b8xESZ_NS10_INS11_ILi0ELi4ELi3EEES14_NSR_INS5_IJS15_NSA_ILi16EEEEEENS5_IJS1W_SC_EEEEEEENS4_39AutoVectorizingCopyWithAssumedAlignmentILi128EEENS4_14SM90_TMA_STOREES20_S22_S22_EEEvvEEEEvNT_6ParamsE --------------------------
	.section	.text._ZN7cutlass13device_kernelINS_4gemm6kernel13GemmUniversalIN4cute5tupleIJiiiiEEENS1_10collective13CollectiveMmaINS1_35MainloopSm100TmaUmmaWarpSpecializedILi13ELi2ELi4ENS5_IJNS4_1CILi2EEENSA_ILi1EEESC_EEEEENS5_IJNSA_ILi64EEENSA_ILi176EEESF_EEEaNS5_IJlSC_lEEEaSI_NS4_8TiledMMAINS4_8MMA_AtomIJNS4_15SM100_MMA_S8_SSIaaiLi64ELi176ELNS4_4UMMA5MajorE0ELSN_0ELNSM_8SaturateE0EEEEEENS4_6LayoutINS5_IJSC_SC_SC_EEENS5_IJNSA_ILi0EEEST_ST_EEEEENS5_IJNS4_10UnderscoreESW_SW_EEEEENS4_13SM90_TMA_LOADENS4_14ComposedLayoutINS4_7SwizzleILi2ELi4ELi3EEENS4_18smem_ptr_flag_bitsILi8EEENSR_INS5_IJNSA_ILi8EEESF_EEENS5_IJSF_SC_EEEEEEEvNS4_8identityENS4_23SM90_TMA_LOAD_MULTICASTES19_vS1A_EENS_8epilogue10collective18CollectiveEpilogueINS1D_23Sm100TmaWarpSpecializedILi1ELi1ELi88ELb0ELb0EEEJSH_NS5_IJNSR_ISF_SC_EENSR_ISG_SC_EEEEEaSI_aSI_NS1D_6fusion15FusionCallbacksIS1H_NS1L_17LinearCombinationIaiaiLNS_15FloatRoundStyleE2EEESH_S1K_JEEENS4_5SM1004TMEM4LOAD25SM100_TMEM_LOAD_16dp32b8xESZ_NS10_INS11_ILi0ELi4ELi3EEES14_NSR_INS5_IJS15_NSA_ILi16EEEEEENS5_IJS1W_SC_EEEEEEENS4_39AutoVectorizingCopyWithAssumedAlignmentILi128EEENS4_14SM90_TMA_STOREES20_S22_S22_EEEvvEEEEvNT_6ParamsE,"ax",@progbits
	.align	128
.text._ZN7cutlass13device_kernelINS_4gemm6kernel13GemmUniversalIN4cute5tupleIJiiiiEEENS1_10collective13CollectiveMmaINS1_35MainloopSm100TmaUmmaWarpSpecializedILi13ELi2ELi4ENS5_IJNS4_1CILi2EEENSA_ILi1EEESC_EEEEENS5_IJNSA_ILi64EEENSA_ILi176EEESF_EEEaNS5_IJlSC_lEEEaSI_NS4_8TiledMMAINS4_8MMA_AtomIJNS4_15SM100_MMA_S8_SSIaaiLi64ELi176ELNS4_4UMMA5MajorE0ELSN_0ELNSM_8SaturateE0EEEEEENS4_6LayoutINS5_IJSC_SC_SC_EEENS5_IJNSA_ILi0EEEST_ST_EEEEENS5_IJNS4_10UnderscoreESW_SW_EEEEENS4_13SM90_TMA_LOADENS4_14ComposedLayoutINS4_7SwizzleILi2ELi4ELi3EEENS4_18smem_ptr_flag_bitsILi8EEENSR_INS5_IJNSA_ILi8EEESF_EEENS5_IJSF_SC_EEEEEEEvNS4_8identityENS4_23SM90_TMA_LOAD_MULTICASTES19_vS1A_EENS_8epilogue10collective18CollectiveEpilogueINS1D_23Sm100TmaWarpSpecializedILi1ELi1ELi88ELb0ELb0EEEJSH_NS5_IJNSR_ISF_SC_EENSR_ISG_SC_EEEEEaSI_aSI_NS1D_6fusion15FusionCallbacksIS1H_NS1L_17LinearCombinationIaiaiLNS_15FloatRoundStyleE2EEESH_S1K_JEEENS4_5SM1004TMEM4LOAD25SM100_TMEM_LOAD_16dp32b8xESZ_NS10_INS11_ILi0ELi4ELi3EEES14_NSR_INS5_IJS15_NSA_ILi16EEEEEENS5_IJS1W_SC_EEEEEEENS4_39AutoVectorizingCopyWithAssumedAlignmentILi128EEENS4_14SM90_TMA_STOREES20_S22_S22_EEEvvEEEEvNT_6ParamsE:
        .type           _ZN7cutlass13device_kernelINS_4gemm6kernel13GemmUniversalIN4cute5tupleIJiiiiEEENS1_10collective13CollectiveMmaINS1_35MainloopSm100TmaUmmaWarpSpecializedILi13ELi2ELi4ENS5_IJNS4_1CILi2EEENSA_ILi1EEESC_EEEEENS5_IJNSA_ILi64EEENSA_ILi176EEESF_EEEaNS5_IJlSC_lEEEaSI_NS4_8TiledMMAINS4_8MMA_AtomIJNS4_15SM100_MMA_S8_SSIaaiLi64ELi176ELNS4_4UMMA5MajorE0ELSN_0ELNSM_8SaturateE0EEEEEENS4_6LayoutINS5_IJSC_SC_SC_EEENS5_IJNSA_ILi0EEEST_ST_EEEEENS5_IJNS4_10UnderscoreESW_SW_EEEEENS4_13SM90_TMA_LOADENS4_14ComposedLayoutINS4_7SwizzleILi2ELi4ELi3EEENS4_18smem_ptr_flag_bitsILi8EEENSR_INS5_IJNSA_ILi8EEESF_EEENS5_IJSF_SC_EEEEEEEvNS4_8identityENS4_23SM90_TMA_LOAD_MULTICASTES19_vS1A_EENS_8epilogue10collective18CollectiveEpilogueINS1D_23Sm100TmaWarpSpecializedILi1ELi1ELi88ELb0ELb0EEEJSH_NS5_IJNSR_ISF_SC_EENSR_ISG_SC_EEEEEaSI_aSI_NS1D_6fusion15FusionCallbacksIS1H_NS1L_17LinearCombinationIaiaiLNS_15FloatRoundStyleE2EEESH_S1K_JEEENS4_5SM1004TMEM4LOAD25SM100_TMEM_LOAD_16dp32b8xESZ_NS10_INS11_ILi0ELi4ELi3EEES14_NSR_INS5_IJS15_NSA_ILi16EEEEEENS5_IJS1W_SC_EEEEEEENS4_39AutoVectorizingCopyWithAssumedAlignmentILi128EEENS4_14SM90_TMA_STOREES20_S22_S22_EEEvvEEEEvNT_6ParamsE,@function
        .size           _ZN7cutlass13device_kernelINS_4gemm6kernel13GemmUniversalIN4cute5tupleIJiiiiEEENS1_10collective13CollectiveMmaINS1_35MainloopSm100TmaUmmaWarpSpecializedILi13ELi2ELi4ENS5_IJNS4_1CILi2EEENSA_ILi1EEESC_EEEEENS5_IJNSA_ILi64EEENSA_ILi176EEESF_EEEaNS5_IJlSC_lEEEaSI_NS4_8TiledMMAINS4_8MMA_AtomIJNS4_15SM100_MMA_S8_SSIaaiLi64ELi176ELNS4_4UMMA5MajorE0ELSN_0ELNSM_8SaturateE0EEEEEENS4_6LayoutINS5_IJSC_SC_SC_EEENS5_IJNSA_ILi0EEEST_ST_EEEEENS5_IJNS4_10UnderscoreESW_SW_EEEEENS4_13SM90_TMA_LOADENS4_14ComposedLayoutINS4_7SwizzleILi2ELi4ELi3EEENS4_18smem_ptr_flag_bitsILi8EEENSR_INS5_IJNSA_ILi8EEESF_EEENS5_IJSF_SC_EEEEEEEvNS4_8identityENS4_23SM90_TMA_LOAD_MULTICASTES19_vS1A_EENS_8epilogue10collective18CollectiveEpilogueINS1D_23Sm100TmaWarpSpecializedILi1ELi1ELi88ELb0ELb0EEEJSH_NS5_IJNSR_ISF_SC_EENSR_ISG_SC_EEEEEaSI_aSI_NS1D_6fusion15FusionCallbacksIS1H_NS1L_17LinearCombinationIaiaiLNS_15FloatRoundStyleE2EEESH_S1K_JEEENS4_5SM1004TMEM4LOAD25SM100_TMEM_LOAD_16dp32b8xESZ_NS10_INS11_ILi0ELi4ELi3EEES14_NSR_INS5_IJS15_NSA_ILi16EEEEEENS5_IJS1W_SC_EEEEEEENS4_39AutoVectorizingCopyWithAssumedAlignmentILi128EEENS4_14SM90_TMA_STOREES20_S22_S22_EEEvvEEEEvNT_6ParamsE,(.L_x_170 - _ZN7cutlass13device_kernelINS_4gemm6kernel13GemmUniversalIN4cute5tupleIJiiiiEEENS1_10collective13CollectiveMmaINS1_35MainloopSm100TmaUmmaWarpSpecializedILi13ELi2ELi4ENS5_IJNS4_1CILi2EEENSA_ILi1EEESC_EEEEENS5_IJNSA_ILi64EEENSA_ILi176EEESF_EEEaNS5_IJlSC_lEEEaSI_NS4_8TiledMMAINS4_8MMA_AtomIJNS4_15SM100_MMA_S8_SSIaaiLi64ELi176ELNS4_4UMMA5MajorE0ELSN_0ELNSM_8SaturateE0EEEEEENS4_6LayoutINS5_IJSC_SC_SC_EEENS5_IJNSA_ILi0EEEST_ST_EEEEENS5_IJNS4_10UnderscoreESW_SW_EEEEENS4_13SM90_TMA_LOADENS4_14ComposedLayoutINS4_7SwizzleILi2ELi4ELi3EEENS4_18smem_ptr_flag_bitsILi8EEENSR_INS5_IJNSA_ILi8EEESF_EEENS5_IJSF_SC_EEEEEEEvNS4_8identityENS4_23SM90_TMA_LOAD_MULTICASTES19_vS1A_EENS_8epilogue10collective18CollectiveEpilogueINS1D_23Sm100TmaWarpSpecializedILi1ELi1ELi88ELb0ELb0EEEJSH_NS5_IJNSR_ISF_SC_EENSR_ISG_SC_EEEEEaSI_aSI_NS1D_6fusion15FusionCallbacksIS1H_NS1L_17LinearCombinationIaiaiLNS_15FloatRoundStyleE2EEESH_S1K_JEEENS4_5SM1004TMEM4LOAD25SM100_TMEM_LOAD_16dp32b8xESZ_NS10_INS11_ILi0ELi4ELi3EEES14_NSR_INS5_IJS15_NSA_ILi16EEEEEENS5_IJS1W_SC_EEEEEEENS4_39AutoVectorizingCopyWithAssumedAlignmentILi128EEENS4_14SM90_TMA_STOREES20_S22_S22_EEEvvEEEEvNT_6ParamsE)
        .other          _ZN7cutlass13device_kernelINS_4gemm6kernel13GemmUniversalIN4cute5tupleIJiiiiEEENS1_10collective13CollectiveMmaINS1_35MainloopSm100TmaUmmaWarpSpecializedILi13ELi2ELi4ENS5_IJNS4_1CILi2EEENSA_ILi1EEESC_EEEEENS5_IJNSA_ILi64EEENSA_ILi176EEESF_EEEaNS5_IJlSC_lEEEaSI_NS4_8TiledMMAINS4_8MMA_AtomIJNS4_15SM100_MMA_S8_SSIaaiLi64ELi176ELNS4_4UMMA5MajorE0ELSN_0ELNSM_8SaturateE0EEEEEENS4_6LayoutINS5_IJSC_SC_SC_EEENS5_IJNSA_ILi0EEEST_ST_EEEEENS5_IJNS4_10UnderscoreESW_SW_EEEEENS4_13SM90_TMA_LOADENS4_14ComposedLayoutINS4_7SwizzleILi2ELi4ELi3EEENS4_18smem_ptr_flag_bitsILi8EEENSR_INS5_IJNSA_ILi8EEESF_EEENS5_IJSF_SC_EEEEEEEvNS4_8identityENS4_23SM90_TMA_LOAD_MULTICASTES19_vS1A_EENS_8epilogue10collective18CollectiveEpilogueINS1D_23Sm100TmaWarpSpecializedILi1ELi1ELi88ELb0ELb0EEEJSH_NS5_IJNSR_ISF_SC_EENSR_ISG_SC_EEEEEaSI_aSI_NS1D_6fusion15FusionCallbacksIS1H_NS1L_17LinearCombinationIaiaiLNS_15FloatRoundStyleE2EEESH_S1K_JEEENS4_5SM1004TMEM4LOAD25SM100_TMEM_LOAD_16dp32b8xESZ_NS10_INS11_ILi0ELi4ELi3EEES14_NSR_INS5_IJS15_NSA_ILi16EEEEEENS5_IJS1W_SC_EEEEEEENS4_39AutoVectorizingCopyWithAssumedAlignmentILi128EEENS4_14SM90_TMA_STOREES20_S22_S22_EEEvvEEEEvNT_6ParamsE,@"STO_CUDA_ENTRY STV_DEFAULT"
_ZN7cutlass13device_kernelINS_4gemm6kernel13GemmUniversalIN4cute5tupleIJiiiiEEENS1_10collective13CollectiveMmaINS1_35MainloopSm100TmaUmmaWarpSpecializedILi13ELi2ELi4ENS5_IJNS4_1CILi2EEENSA_ILi1EEESC_EEEEENS5_IJNSA_ILi64EEENSA_ILi176EEESF_EEEaNS5_IJlSC_lEEEaSI_NS4_8TiledMMAINS4_8MMA_AtomIJNS4_15SM100_MMA_S8_SSIaaiLi64ELi176ELNS4_4UMMA5MajorE0ELSN_0ELNSM_8SaturateE0EEEEEENS4_6LayoutINS5_IJSC_SC_SC_EEENS5_IJNSA_ILi0EEEST_ST_EEEEENS5_IJNS4_10UnderscoreESW_SW_EEEEENS4_13SM90_TMA_LOADENS4_14ComposedLayoutINS4_7SwizzleILi2ELi4ELi3EEENS4_18smem_ptr_flag_bitsILi8EEENSR_INS5_IJNSA_ILi8EEESF_EEENS5_IJSF_SC_EEEEEEEvNS4_8identityENS4_23SM90_TMA_LOAD_MULTICASTES19_vS1A_EENS_8epilogue10collective18CollectiveEpilogueINS1D_23Sm100TmaWarpSpecializedILi1ELi1ELi88ELb0ELb0EEEJSH_NS5_IJNSR_ISF_SC_EENSR_ISG_SC_EEEEEaSI_aSI_NS1D_6fusion15FusionCallbacksIS1H_NS1L_17LinearCombinationIaiaiLNS_15FloatRoundStyleE2EEESH_S1K_JEEENS4_5SM1004TMEM4LOAD25SM100_TMEM_LOAD_16dp32b8xESZ_NS10_INS11_ILi0ELi4ELi3EEES14_NSR_INS5_IJS15_NSA_ILi16EEEEEENS5_IJS1W_SC_EEEEEEENS4_39AutoVectorizingCopyWithAssumedAlignmentILi128EEENS4_14SM90_TMA_STOREES20_S22_S22_EEEvvEEEEvNT_6ParamsE:
[----:B------:R-:W1:Y:S01]  /*0000*/  LDC R1, c[0x0][0x37c] ;  /* 0x0000df00ff017b82 */ /* 0x000e620000000800 */
[----:B------:R-:W2:Y:S01]  /*0010*/  S2R R194, SR_TID.X ;  /* 0x0000000000c27919 */ /* 0x000ea20000002100 */
[----:B------:R-:W3:Y:S01]  /*0020*/  LDCU.64 UR6, c[0x0][0x890] ;  /* 0x00011200ff0677ac */ /* 0x000ee20008000a00 */
[----:B------:R-:W-:Y:S02]  /*0030*/  PRMT R187, RZ, 0x7610, R187 ;  /* 0x00007610ffbb7816 */ /* 0x000fe400000000bb */
[----:B------:R-:W-:Y:S01]  /*0040*/  ELECT P3, URZ, PT ;  /* 0x0000000000ff782f */ /* 0x000fe20003860000 */
[----:B------:R-:W4:Y:S01]  /*0050*/  LDCU.64 UR56, c[0x0][0x358] ;  /* 0x00006b00ff3877ac */ /* 0x000f220008000a00 */
[----:B---3--:R-:W-:-:S04]  /*0060*/  UISETP.NE.U32.AND UP0, UPT, UR6, URZ, UPT ;  /* 0x000000ff0600728c */ /* 0x008fc8000bf05070 */
[----:B------:R-:W-:Y:S01]  /*0070*/  UISETP.NE.AND.EX UP0, UPT, UR7, URZ, UPT, UP0 ;  /* 0x000000ff0700728c */ /* 0x000fe2000bf05300 */
[----:B--2---:R-:W-:-:S05]  /*0080*/  SHF.R.U32.HI R188, RZ, 0x5, R194 ;  /* 0x00000005ffbc7819 */ /* 0x004fca00000116c2 */
[----:B------:R-:W2:Y:S02]  /*0090*/  SHFL.IDX PT, R0, R188, RZ, 0x1f ;  /* 0x00001fffbc007589 */ /* 0x000ea400000e0000 */
[----:B--2---:R-:W-:Y:S01]  /*00a0*/  R2UR UR5, R0 ;  /* 0x00000000000572ca */ /* 0x004fe200000e0000 */
[----:B-1--4-:R-:W-:-:S14]  /*00b0*/  BRA.U UP0, `(.L_x_0) ;  /* 0x00000001002c7547 */ /* 0x012fdc000b800000 */
[----:B------:R-:W1:Y:S02]  /*00c0*/  LDCU.64 UR8, c[0x0][0x888] ;  /* 0x00011100ff0877ac */ /* 0x000e640008000a00 */
[----:B-1----:R-:W-:-:S04]  /*00d0*/  UISETP.NE.U32.AND UP0, UPT, UR8, URZ, UPT ;  /* 0x000000ff0800728c */ /* 0x002fc8000bf05070 */
[----:B------:R-:W-:-:S09]  /*00e0*/  UISETP.NE.AND.EX UP0, UPT, UR9, URZ, UPT, UP0 ;  /* 0x000000ff0900728c */ /* 0x000fd2000bf05300 */
[----:B------:R-:W-:Y:S05]  /*00f0*/  BRA.U !UP0, `(.L_x_1) ;  /* 0x0000000108147547 */ /* 0x000fea000b800000 */
[----:B------:R-:W1:Y:S02]  /*0100*/  LDC.64 R2, c[0x0][0x888] ;  /* 0x00022200ff027b82 */ /* 0x000e640000000a00 */
[----:B-1----:R-:W2:Y:S01]  /*0110*/  LDG.E R0, desc[UR56][R2.64] ;  /* 0x0000003802007981 */ /* 0x002ea2000c1e1900 */
[----:B------:R-:W-:Y:S01]  /*0120*/  HFMA2 R187, -RZ, RZ, 0, 5.9604644775390625e-08 ;  /* 0x00000001ffbb7431 */ /* 0x000fe200000001ff */
[----:B--2---:R-:W-:Y:S01]  /*0130*/  R2UR UR45, R0 ;  /* 0x00000000002d72ca */ /* 0x004fe200000e0000 */
[----:B------:R-:W-:Y:S05]  /*0140*/  BRA `(.L_x_0) ;  /* 0x0000000000087947 */ /* 0x000fea0003800000 */
.L_x_1:
[----:B------:R-:W-:Y:S01]  /*0150*/  HFMA2 R187, -RZ, RZ, 0, 5.9604644775390625e-08 ;  /* 0x00000001ffbb7431 */ /* 0x000fe200000001ff */
[----:B------:R-:W1:Y:S02]  /*0160*/  LDCU UR45, c[0x0][0x880] ;  /* 0x00011000ff2d77ac */ /* 0x000e640008000800 */
.L_x_0:
[----:B------:R-:W2:Y:S02]  /*0170*/  LDCU.64 UR8, c[0x0][0x8b0] ;  /* 0x00011600ff0877ac */ /* 0x000ea40008000a00 */
[----:B--2---:R-:W-:-:S04]  /*0180*/  UISETP.NE.U32.AND UP0, UPT, UR8, URZ, UPT ;  /* 0x000000ff0800728c */ /* 0x004fc8000bf05070 */
[----:B------:R-:W-:-:S09]  /*0190*/  UISETP.NE.AND.EX UP0, UPT, UR9, URZ, UPT, UP0 ;  /* 0x000000ff0900728c */ /* 0x000fd2000bf05300 */
[----:B------:R-:W-:Y:S05]  /*01a0*/  BRA.U UP0, `(.L_x_2) ;  /* 0x0000000100207547 */ /* 0x000fea000b800000 */
[----:B------:R-:W2:Y:S02]  /*01b0*/  LDCU.64 UR8, c[0x0][0x8a8] ;  /* 0x00011500ff0877ac */ /* 0x000ea40008000a00 */
[----:B--2---:R-:W-:-:S04]  /*01c0*/  UISETP.NE.U32.AND UP0, UPT, UR8, URZ, UPT ;  /* 0x000000ff0800728c */ /* 0x004fc8000bf05070 */
[----:B------:R-:W-:-:S09]  /*01d0*/  UISETP.NE.AND.EX UP0, UPT, UR9, URZ, UPT, UP0 ;  /* 0x000000ff0900728c */ /* 0x000fd2000bf05300 */
[----:B------:R-:W-:Y:S05]  /*01e0*/  BRA.U !UP0, `(.L_x_3) ;  /* 0x00000001080c7547 */ /* 0x000fea000b800000 */
[----:B------:R-:W2:Y:S02]  /*01f0*/  LDC.64 R16, c[0x0][0x8a8] ;  /* 0x00022a00ff107b82 */ /* 0x000ea40000000a00 */
[----:B--2---:R2:W5:Y:S01]  /*0200*/  LDG.E R16, desc[UR56][R16.64] ;  /* 0x0000003810107981 */ /* 0x004562000c1e1900 */
[----:B------:R-:W-:Y:S05]  /*0210*/  BRA `(.L_x_2) ;  /* 0x0000000000047947 */ /* 0x000fea0003800000 */
.L_x_3:
[----:B------:R-:W3:Y:S02]  /*0220*/  LDC R16, c[0x0][0x8a0] ;  /* 0x00022800ff107b82 */ /* 0x000ee40000000800 */
.L_x_2:
[----:B------:R-:W-:Y:S01]  /*0230*/  IMAD.U32 R0, RZ, RZ, UR5 ;  /* 0x00000005ff007e24 */ /* 0x000fe2000f8e00ff */
[----:B------:R-:W-:Y:S04]  /*0240*/  BSSY.RECONVERGENT B0, `(.L_x_4) ;  /* 0x000000c000007945 */ /* 0x000fe80003800200 */
[C---:B------:R-:W-:Y:S02]  /*0250*/  ISETP.NE.OR P1, PT, R0.reuse, 0x1, !P3 ;  /* 0x000000010000780c */ /* 0x040fe40005f25670 */
[----:B------:R-:W-:-:S11]  /*0260*/  ISETP.NE.OR P0, PT, R0, 0x3, !P3 ;  /* 0x000000030000780c */ /* 0x000fd60005f05670 */
[----:B------:R-:W-:Y:S05]  /*0270*/  @P1 BRA `(.L_x_5) ;  /* 0x0000000000201947 */ /* 0x000fea0003800000 */
[----:B------:R-:W4:Y:S02]  /*0280*/  LDCU.64 UR8, c[0x0][0x348] ;  /* 0x00006900ff0877ac */ /* 0x000f240008000a00 */
[----:B----4-:R-:W-:Y:S02]  /*0290*/  UIADD3 UR10, UP1, UPT, UR8, 0x80, URZ ;  /* 0x00000080080a7890 */ /* 0x010fe4000ff3e0ff */
[----:B------:R-:W-:Y:S02]  /*02a0*/  UIADD3 UR8, UP0, UPT, UR8, 0x180, URZ ;  /* 0x0000018008087890 */ /* 0x000fe4000ff1e0ff */
[----:B------:R-:W-:Y:S02]  /*02b0*/  UIADD3.X UR11, UPT, UPT, URZ, UR9, URZ, UP1, !UPT ;  /* 0x00000009ff0b7290 */ /* 0x000fe40008ffe4ff */
[----:B------:R-:W-:-:S07]  /*02c0*/  UIADD3.X UR9, UPT, UPT, URZ, UR9, URZ, UP0, !UPT ;  /* 0x00000009ff097290 */ /* 0x000fce00087fe4ff */
[----:B------:R4:W-:Y:S02]  /*02d0*/  UTMACCTL.PF [UR10] ;  /* 0x000000000a0079b9 */ /* 0x0009e40008040000 */
[----:B------:R4:W-:Y:S02]  /*02e0*/  UTMACCTL.PF [UR8] ;  /* 0x00000000080079b9 */ /* 0x0009e40008040000 */
[----:B----4-:R-:W-:Y:S01]  /*02f0*/  NOP ;  /* 0x0000000000007918 */ /* 0x010fe20000000000 */
.L_x_5:
[----:B-1----:R-:W-:Y:S05]  /*0300*/  BSYNC.RECONVERGENT B0 ;  /* 0x0000000000007941 */ /* 0x002fea0003800200 */
.L_x_4:
[----:B------:R-:W-:Y:S04]  /*0310*/  BSSY.RECONVERGENT B0, `(.L_x_6) ;  /* 0x000000a000007945 */ /* 0x000fe80003800200 */
[----:B------:R-:W-:Y:S05]  /*0320*/  @P0 BRA `(.L_x_7) ;  /* 0x0000000000200947 */ /* 0x000fea0003800000 */
[----:B------:R-:W1:Y:S02]  /*0330*/  LDCU.64 UR8, c[0x0][0x348] ;  /* 0x00006900ff0877ac */ /* 0x000e640008000a00 */
[----:B-1----:R-:W-:Y:S02]  /*0340*/  UIADD3 UR10, UP1, UPT, UR8, 0x580, URZ ;  /* 0x00000580080a7890 */ /* 0x002fe4000ff3e0ff */
[----:B------:R-:W-:Y:S02]  /*0350*/  UIADD3 UR8, UP0, UPT, UR8, 0x680, URZ ;  /* 0x0000068008087890 */ /* 0x000fe4000ff1e0ff */
[----:B------:R-:W-:Y:S02]  /*0360*/  UIADD3.X UR11, UPT, UPT, URZ, UR9, URZ, UP1, !UPT ;  /* 0x00000009ff0b7290 */ /* 0x000fe40008ffe4ff */
[----:B------:R-:W-:-:S07]  /*0370*/  UIADD3.X UR9, UPT, UPT, URZ, UR9, URZ, UP0, !UPT ;  /* 0x00000009ff097290 */ /* 0x000fce00087fe4ff */
[----:B------:R1:W-:Y:S02]  /*0380*/  UTMACCTL.PF [UR10] ;  /* 0x000000000a0079b9 */ /* 0x0003e40008040000 */
[----:B------:R1:W-:Y:S02]  /*0390*/  UTMACCTL.PF [UR8] ;  /* 0x00000000080079b9 */ /* 0x0003e40008040000 */
[----:B-1----:R-:W-:Y:S01]  /*03a0*/  NOP ;  /* 0x0000000000007918 */ /* 0x002fe20000000000 */
.L_x_7:
[----:B------:R-:W-:Y:S05]  /*03b0*/  BSYNC.RECONVERGENT B0 ;  /* 0x0000000000007941 */ /* 0x000fea0003800200 */
.L_x_6:
[----:B------:R-:W1:Y:S01]  /*03c0*/  LDCU.64 UR8, c[0x0][0x888] ;  /* 0x00011100ff0877ac */ /* 0x000e620008000a00 */
[----:B------:R-:W-:Y:S02]  /*03d0*/  UISETP.EQ.U32.AND UP1, UPT, UR6, URZ, UPT ;  /* 0x000000ff0600728c */ /* 0x000fe4000bf22070 */
[----:B------:R-:W-:Y:S02]  /*03e0*/  UPLOP3.LUT UP3, UPT, UPT, UPT, UPT, 0x80, 0x8 ;  /* 0x000000000008789c */ /* 0x000fe40003f6f070 */
[----:B-1----:R-:W-:-:S04]  /*03f0*/  UISETP.NE.U32.AND UP0, UPT, UR8, URZ, UPT ;  /* 0x000000ff0800728c */ /* 0x002fc8000bf05070 */
[----:B------:R-:W-:-:S04]  /*0400*/  UISETP.NE.AND.EX UP2, UPT, UR9, URZ, UPT, UP0 ;  /* 0x000000ff0900728c */ /* 0x000fc8000bf45300 */
[----:B------:R-:W-:-:S04]  /*0410*/  UISETP.EQ.OR.EX UP4, UPT, UR7, URZ, !UP2, UP1 ;  /* 0x000000ff0700728c */ /* 0x000fc8000d782710 */
[----:B------:R-:W-:-:S05]  /*0420*/  UP2UR UR61, UPR, URZ, 0x10 ;  /* 0x00000010ff3d7883 */ /* 0x000fca0008000000 */
[----:B------:R-:W-:Y:S07]  /*0430*/  BRA.U !UP4, `(.L_x_8) ;  /* 0x000000010c1c7547 */ /* 0x000fee000b800000 */
[----:B------:R-:W-:Y:S02]  /*0440*/  UISETP.NE.U32.AND UP1, UPT, UR6, URZ, UPT ;  /* 0x000000ff0600728c */ /* 0x000fe4000bf25070 */
[----:B------:R-:W-:Y:S02]  /*0450*/  UISETP.NE.AND UP0, UPT, UR45, URZ, UPT ;  /* 0x000000ff2d00728c */ /* 0x000fe4000bf05270 */
[----:B------:R-:W-:Y:S02]  /*0460*/  UISETP.NE.AND.EX UP1, UPT, UR7, URZ, UPT, UP1 ;  /* 0x000000ff0700728c */ /* 0x000fe4000bf25310 */
[----:B------:R-:W-:-:S09]  /*0470*/  USEL UR4, URZ, 0xffffffff, UP2 ;  /* 0xffffffffff047887 */ /* 0x000fd20009000000 */
[----:B------:R-:W-:-:S04]  /*0480*/  @!UP1 USEL UR4, URZ, 0xffffffff, UP0 ;  /* 0xffffffffff049887 */ /* 0x000fc80008000000 */
[----:B------:R-:W-:-:S04]  /*0490*/  ULOP3.LUT UR4, UR4, 0x1, URZ, 0xc0, !UPT ;  /* 0x0000000104047892 */ /* 0x000fc8000f8ec0ff */
[----:B------:R-:W-:Y:S02]  /*04a0*/  UISETP.NE.U32.AND UP3, UPT, UR4, 0x1, UPT ;  /* 0x000000010400788c */ /* 0x000fe4000bf65070 */
.L_x_8:
[----:B------:R-:W1:Y:S02]  /*04b0*/  SHFL.IDX PT, R2, R188, RZ, 0x1f ;  /* 0x00001fffbc027589 */ /* 0x000e6400000e0000 */
[----:B-1----:R-:W-:-:S13]  /*04c0*/  ISETP.NE.AND P0, PT, R2, RZ, PT ;  /* 0x000000ff0200720c */ /* 0x002fda0003f05270 */
[----:B------:R-:W-:Y:S05]  /*04d0*/  @P0 BRA `(.L_x_9) ;  /* 0x0000000000ac0947 */ /* 0x000fea0003800000 */
[----:B------:R-:W-:Y:S01]  /*04e0*/  ELECT P0, URZ, PT ;  /* 0x0000000000ff782f */ /* 0x000fe20003800000 */
[----:B------:R-:W-:-:S12]  /*04f0*/  BSSY.RECONVERGENT B0, `(.L_x_9) ;  /* 0x0000029000007945 */ /* 0x000fd80003800200 */
[----:B------:R-:W-:Y:S05]  /*0500*/  @!P0 BRA `(.L_x_10) ;  /* 0x00000000009c8947 */ /* 0x000fea0003800000 */
[----:B------:R-:W1:Y:S01]  /*0510*/  S2UR UR7, SR_CgaCtaId ;  /* 0x00000000000779c3 */ /* 0x000e620000008800 */
[----:B------:R-:W-:Y:S01]  /*0520*/  UMOV UR8, 0x400 ;  /* 0x0000040000087882 */ /* 0x000fe20000000000 */
[----:B------:R-:W-:Y:S01]  /*0530*/  UMOV UR6, 0x1 ;  /* 0x0000000100067882 */ /* 0x000fe20000000000 */
[----:B------:R-:W-:Y:S02]  /*0540*/  UMOV UR4, 0x2 ;  /* 0x0000000200047882 */ /* 0x000fe40000000000 */
[----:B------:R-:W-:-:S04]  /*0550*/  UIADD3 UR10, UPT, UPT, -UR4, 0x100000, URZ ;  /* 0x00100000040a7890 */ /* 0x000fc8000fffe1ff */
[----:B------:R-:W-:Y:S02]  /*0560*/  USHF.L.U32 UR11, UR10, 0xb, URZ ;  /* 0x0000000b0a0b7899 */ /* 0x000fe400080006ff */
[----:B------:R-:W-:Y:S02]  /*0570*/  USHF.L.U32 UR10, UR10, 0x1, URZ ;  /* 0x000000010a0a7899 */ /* 0x000fe400080006ff */
[----:B-1----:R-:W-:Y:S02]  /*0580*/  ULEA UR7, UR7, UR8, 0x18 ;  /* 0x0000000807077291 */ /* 0x002fe4000f8ec0ff */
[----:B------:R-:W-:-:S04]  /*0590*/  UIADD3 UR8, UPT, UPT, -UR6, 0x100000, URZ ;  /* 0x0010000006087890 */ /* 0x000fc8000fffe1ff */
[----:B------:R-:W-:Y:S02]  /*05a0*/  USHF.L.U32 UR9, UR8, 0xb, URZ ;  /* 0x0000000b08097899 */ /* 0x000fe400080006ff */
[----:B------:R-:W-:Y:S01]  /*05b0*/  USHF.L.U32 UR8, UR8, 0x1, URZ ;  /* 0x0000000108087899 */ /* 0x000fe200080006ff */
[----:B------:R-:W1:Y:S11]  /*05c0*/  FENCE.VIEW.ASYNC.S ;  /* 0x00000000000073c6 */ /* 0x000e760000000000 */
[----:B-1----:R1:W4:Y:S01]  /*05d0*/  SYNCS.EXCH.64 URZ, [UR7], UR8 ;  /* 0x0000000807ff75b2 */ /* 0x0023220008000100 */
[----:B------:R1:W1:Y:S01]  /*05e0*/  SYNCS.EXCH.64 URZ, [UR7+0x68], UR10 ;  /* 0x0000680a07ff75b2 */ /* 0x0002620008000100 */
        /* <DEDUP_REMOVED lines=24> */
[----:B----4-:R-:W-:Y:S01]  /*0770*/  NOP ;  /* 0x0000000000007918 */ /* 0x010fe20000000000 */
.L_x_10:
[----:B-1----:R-:W-:Y:S05]  /*0780*/  BSYNC.RECONVERGENT B0 ;  /* 0x0000000000007941 */ /* 0x002fea0003800200 */
.L_x_9:
[----:B------:R-:W1:Y:S01]  /*0790*/  SHFL.IDX PT, R2, R188, RZ, 0x1f ;  /* 0x00001fffbc027589 */ /* 0x000e6200000e0000 */
[----:B------:R-:W-:Y:S01]  /*07a0*/  NOP ;  /* 0x0000000000007918 */ /* 0x000fe20000000000 */
[----:B-1----:R-:W-:-:S13]  /*07b0*/  ISETP.NE.AND P0, PT, R2, 0x1, PT ;  /* 0x000000010200780c */ /* 0x002fda0003f05270 */
[----:B------:R-:W-:Y:S05]  /*07c0*/  @P0 BRA `(.L_x_11) ;  /* 0x0000000000400947 */ /* 0x000fea0003800000 */
[----:B------:R-:W1:Y:S01]  /*07d0*/  S2UR UR7, SR_CgaCtaId ;  /* 0x00000000000779c3 */ /* 0x000e620000008800 */
[----:B------:R-:W-:Y:S01]  /*07e0*/  UMOV UR8, 0x400 ;  /* 0x0000040000087882 */ /* 0x000fe20000000000 */
[----:B------:R-:W-:Y:S01]  /*07f0*/  UMOV UR6, 0x20 ;  /* 0x0000002000067882 */ /* 0x000fe20000000000 */
[----:B------:R-:W-:Y:S01]  /*0800*/  UMOV UR4, 0x80 ;  /* 0x0000008000047882 */ /* 0x000fe20000000000 */
[----:B------:R-:W-:Y:S01]  /*0810*/  ELECT P0, URZ, PT ;  /* 0x0000000000ff782f */ /* 0x000fe20003800000 */
        /* <DEDUP_REMOVED lines=8> */
[----:B-1----:R1:W4:Y:S01]  /*08a0*/  SYNCS.EXCH.64 URZ, [UR7+0xd0], UR8 ;  /* 0x0000d00807ff75b2 */ /* 0x0023220008000100 */
[----:B------:R1:W1:Y:S01]  /*08b0*/  SYNCS.EXCH.64 URZ, [UR7+0xd8], UR10 ;  /* 0x0000d80a07ff75b2 */ /* 0x0002620008000100 */
[----:B------:R-:W-:Y:S01]  /*08c0*/  NOP ;  /* 0x0000000000007918 */ /* 0x000fe20000000000 */
.L_x_11:
[----:B------:R-:W2:Y:S01]  /*08d0*/  SHFL.IDX PT, R2, R188, RZ, 0x1f ;  /* 0x00001fffbc027589 */ /* 0x000ea200000e0000 */
[----:B------:R-:W-:Y:S01]  /*08e0*/  NOP ;  /* 0x0000000000007918 */ /* 0x000fe20000000000 */
[----:B--2---:R-:W-:-:S13]  /*08f0*/  ISETP.NE.AND P0, PT, R2, 0x3, PT ;  /* 0x000000030200780c */ /* 0x004fda0003f05270 */
[----:B------:R-:W-:Y:S05]  /*0900*/  @P0 BRA `(.L_x_12) ;  /* 0x0000000000300947 */ /* 0x000fea0003800000 */
[----:B------:R-:W2:Y:S01]  /*0910*/  S2UR UR6, SR_CgaCtaId ;  /* 0x00000000000679c3 */ /* 0x000ea20000008800 */
[----:B-1----:R-:W-:Y:S01]  /*0920*/  UMOV UR7, 0x400 ;  /* 0x0000040000077882 */ /* 0x002fe20000000000 */
[----:B------:R-:W-:Y:S01]  /*0930*/  UMOV UR4, 0x20 ;  /* 0x0000002000047882 */ /* 0x000fe20000000000 */
[----:B------:R-:W-:Y:S01]  /*0940*/  ELECT P0, URZ, PT ;  /* 0x0000000000ff782f */ /* 0x000fe20003800000 */
[----:B------:R-:W-:-:S04]  /*0950*/  UIADD3 UR8, UPT, UPT, -UR4, 0x100000, URZ ;  /* 0x0010000004087890 */ /* 0x000fc8000fffe1ff */
[----:B------:R-:W-:Y:S02]  /*0960*/  USHF.L.U32 UR9, UR8, 0xb, URZ ;  /* 0x0000000b08097899 */ /* 0x000fe400080006ff */
[----:B------:R-:W-:Y:S02]  /*0970*/  USHF.L.U32 UR8, UR8, 0x1, URZ ;  /* 0x0000000108087899 */ /* 0x000fe400080006ff */
[----:B--2---:R-:W-:Y:S01]  /*0980*/  ULEA UR6, UR6, UR7, 0x18 ;  /* 0x0000000706067291 */ /* 0x004fe2000f8ec0ff */
[----:B------:R-:W1:Y:S11]  /*0990*/  FENCE.VIEW.ASYNC.S ;  /* 0x00000000000073c6 */ /* 0x000e760000000000 */
[----:B-1----:R2:W1:Y:S01]  /*09a0*/  SYNCS.EXCH.64 URZ, [UR6+0xe0], UR8 ;  /* 0x0000e00806ff75b2 */ /* 0x0024620008000100 */
[----:B------:R2:W1:Y:S02]  /*09b0*/  SYNCS.EXCH.64 URZ, [UR6+0xe8], UR8 ;  /* 0x0000e80806ff75b2 */ /* 0x0004640008000100 */
[----:B--2---:R-:W-:Y:S01]  /*09c0*/  NOP ;  /* 0x0000000000007918 */ /* 0x004fe20000000000 */
.L_x_12:
[----:B------:R-:W2:Y:S01]  /*09d0*/  SHFL.IDX PT, R2, R188, RZ, 0x1f ;  /* 0x00001fffbc027589 */ /* 0x000ea200000e0000 */
[----:B------:R-:W-:Y:S01]  /*09e0*/  NOP ;  /* 0x0000000000007918 */ /* 0x000fe20000000000 */
[----:B--2---:R-:W-:-:S13]  /*09f0*/  ISETP.NE.AND P0, PT, R2, 0x4, PT ;  /* 0x000000040200780c */ /* 0x004fda0003f05270 */
[----:B------:R-:W-:Y:S05]  /*0a00*/  @P0 BRA `(.L_x_13) ;  /* 0x00000000004c0947 */ /* 0x000fea0003800000 */
[----:B------:R-:W2:Y:S01]  /*0a10*/  S2UR UR6, SR_CgaCtaId ;  /* 0x00000000000679c3 */ /* 0x000ea20000008800 */
[----:B-1----:R-:W-:Y:S01]  /*0a20*/  UMOV UR8, 0x1e0 ;  /* 0x000001e000087882 */ /* 0x002fe20000000000 */
[----:B------:R-:W-:Y:S01]  /*0a30*/  UMOV UR7, 0x400 ;  /* 0x0000040000077882 */ /* 0x000fe20000000000 */
[----:B------:R-:W-:Y:S01]  /*0a40*/  USEL UR8, UR8, 0x1a0, UP3 ;  /* 0x000001a008087887 */ /* 0x000fe20009800000 */
[----:B------:R-:W-:Y:S01]  /*0a50*/  UMOV UR4, 0x1 ;  /* 0x0000000100047882 */ /* 0x000fe20000000000 */
[----:B------:R-:W-:Y:S01]  /*0a60*/  ELECT P0, URZ, PT ;  /* 0x0000000000ff782f */ /* 0x000fe20003800000 */
[----:B------:R-:W-:-:S04]  /*0a70*/  UIADD3 UR10, UPT, UPT, -UR4, 0x100000, URZ ;  /* 0x00100000040a7890 */ /* 0x000fc8000fffe1ff */
[----:B------:R-:W-:Y:S02]  /*0a80*/  USHF.L.U32 UR11, UR10, 0xb, URZ ;  /* 0x0000000b0a0b7899 */ /* 0x000fe400080006ff */
[----:B------:R-:W-:Y:S02]  /*0a90*/  USHF.L.U32 UR10, UR10, 0x1, URZ ;  /* 0x000000010a0a7899 */ /* 0x000fe400080006ff */
[----:B------:R-:W-:-:S04]  /*0aa0*/  UIADD3 UR8, UPT, UPT, -UR8, 0x100000, URZ ;  /* 0x0010000008087890 */ /* 0x000fc8000fffe1ff */
[----:B------:R-:W-:Y:S02]  /*0ab0*/  USHF.L.U32 UR9, UR8, 0xb, URZ ;  /* 0x0000000b08097899 */ /* 0x000fe400080006ff */
[----:B------:R-:W-:Y:S02]  /*0ac0*/  USHF.L.U32 UR8, UR8, 0x1, URZ ;  /* 0x0000000108087899 */ /* 0x000fe400080006ff */
[----:B--2---:R-:W-:Y:S01]  /*0ad0*/  ULEA UR6, UR6, UR7, 0x18 ;  /* 0x0000000706067291 */ /* 0x004fe2000f8ec0ff */
[----:B------:R-:W1:Y:S11]  /*0ae0*/  FENCE.VIEW.ASYNC.S ;  /* 0x00000000000073c6 */ /* 0x000e760000000000 */
[----:B-1----:R2:W1:Y:S01]  /*0af0*/  SYNCS.EXCH.64 URZ, [UR6+0xf0], UR10 ;  /* 0x0000f00a06ff75b2 */ /* 0x0024620008000100 */
[----:B------:R2:W1:Y:S01]  /*0b00*/  SYNCS.EXCH.64 URZ, [UR6+0x100], UR8 ;  /* 0x0001000806ff75b2 */ /* 0x0004620008000100 */
[----:B------:R2:W1:Y:S01]  /*0b10*/  SYNCS.EXCH.64 URZ, [UR6+0xf8], UR10 ;  /* 0x0000f80a06ff75b2 */ /* 0x0004620008000100 */
[----:B------:R2:W1:Y:S02]  /*0b20*/  SYNCS.EXCH.64 URZ, [UR6+0x108], UR8 ;  /* 0x0001080806ff75b2 */ /* 0x0004640008000100 */
[----:B--2---:R-:W-:Y:S01]  /*0b30*/  NOP ;  /* 0x0000000000007918 */ /* 0x004fe20000000000 */
.L_x_13:
[----:B------:R-:W2:Y:S01]  /*0b40*/  SHFL.IDX PT, R2, R188, RZ, 0x1f ;  /* 0x00001fffbc027589 */ /* 0x000ea200000e0000 */
[----:B------:R-:W-:Y:S01]  /*0b50*/  NOP ;  /* 0x0000000000007918 */ /* 0x000fe20000000000 */
[----:B--2---:R-:W-:-:S13]  /*0b60*/  ISETP.NE.AND P0, PT, R2, 0x5, PT ;  /* 0x000000050200780c */ /* 0x004fda0003f05270 */
[----:B------:R-:W-:Y:S05]  /*0b70*/  @P0 BRA `(.L_x_14) ;  /* 0x0000000000580947 */ /* 0x000fea0003800000 */
[----:B-1----:R-:W1:Y:S01]  /*0b80*/  S2UR UR7, SR_CgaCtaId ;  /* 0x00000000000779c3 */ /* 0x002e620000008800 */
        /* <DEDUP_REMOVED lines=12> */
[----:B-1----:R2:W1:Y:S01]  /*0c50*/  SYNCS.EXCH.64 URZ, [UR7+0x110], UR8 ;  /* 0x0001100807ff75b2 */ /* 0x0024620008000100 */
[----:B------:R2:W1:Y:S01]  /*0c60*/  SYNCS.EXCH.64 URZ, [UR7+0x130], UR10 ;  /* 0x0001300a07ff75b2 */ /* 0x0004620008000100 */
[----:B------:R2:W1:Y:S01]  /*0c70*/  SYNCS.EXCH.64 URZ, [UR7+0x118], UR8 ;  /* 0x0001180807ff75b2 */ /* 0x0004620008000100 */
[----:B------:R2:W1:Y:S01]  /*0c80*/  SYNCS.EXCH.64 URZ, [UR7+0x138], UR10 ;  /* 0x0001380a07ff75b2 */ /* 0x0004620008000100 */
[----:B------:R2:W1:Y:S01]  /*0c90*/  SYNCS.EXCH.64 URZ, [UR7+0x120], UR8 ;  /* 0x0001200807ff75b2 */ /* 0x0004620008000100 */
[----:B------:R2:W1:Y:S01]  /*0ca0*/  SYNCS.EXCH.64 URZ, [UR7+0x140], UR10 ;  /* 0x0001400a07ff75b2 */ /* 0x0004620008000100 */
[----:B------:R2:W1:Y:S01]  /*0cb0*/  SYNCS.EXCH.64 URZ, [UR7+0x128], UR8 ;  /* 0x0001280807ff75b2 */ /* 0x0004620008000100 */
[----:B------:R2:W1:Y:S02]  /*0cc0*/  SYNCS.EXCH.64 URZ, [UR7+0x148], UR10 ;  /* 0x0001480a07ff75b2 */ /* 0x0004640008000100 */
[----:B--2---:R-:W-:Y:S01]  /*0cd0*/  NOP ;  /* 0x0000000000007918 */ /* 0x004fe20000000000 */
.L_x_14:
[----:B------:R-:W2:Y:S01]  /*0ce0*/  SHFL.IDX PT, R2, R188, RZ, 0x1f ;  /* 0x00001fffbc027589 */ /* 0x000ea200000e0000 */
[----:B------:R-:W1:Y:S01]  /*0cf0*/  S2UR UR60, SR_CgaCtaId ;  /* 0x00000000003c79c3 */ /* 0x000e620000008800 */
[----:B------:R-:W-:Y:S01]  /*0d00*/  NOP ;  /* 0x0000000000007918 */ /* 0x000fe20000000000 */
[----:B--2---:R-:W-:-:S13]  /*0d10*/  ISETP.NE.AND P0, PT, R2, 0x3, PT ;  /* 0x000000030200780c */ /* 0x004fda0003f05270 */
[----:B-1----:R-:W-:Y:S05]  /*0d20*/  @P0 BRA `(.L_x_15) ;  /* 0x0000000000340947 */ /* 0x002fea0003800000 */
[----:B------:R-:W-:Y:S01]  /*0d30*/  UMOV UR6, 0x400 ;  /* 0x0000040000067882 */ /* 0x000fe20000000000 */
[----:B------:R-:W-:Y:S01]  /*0d40*/  UMOV UR4, 0x20 ;  /* 0x0000002000047882 */ /* 0x000fe20000000000 */
[----:B------:R-:W-:Y:S02]  /*0d50*/  ULEA UR6, UR60, UR6, 0x18 ;  /* 0x000000063c067291 */ /* 0x000fe4000f8ec0ff */
[----:B------:R-:W-:-:S04]  /*0d60*/  UIADD3 UR8, UPT, UPT, -UR4, 0x100000, URZ ;  /* 0x0010000004087890 */ /* 0x000fc8000fffe1ff */
[----:B------:R-:W-:Y:S02]  /*0d70*/  USHF.L.U32 UR9, UR8, 0xb, URZ ;  /* 0x0000000b08097899 */ /* 0x000fe400080006ff */
[----:B------:R-:W-:Y:S01]  /*0d80*/  USHF.L.U32 UR8, UR8, 0x1, URZ ;  /* 0x0000000108087899 */ /* 0x000fe200080006ff */
[----:B------:R-:W-:Y:S01]  /*0d90*/  ELECT P0, URZ, PT ;  /* 0x0000000000ff782f */ /* 0x000fe20003800000 */
[----:B------:R-:W1:Y:S10]  /*0da0*/  FENCE.VIEW.ASYNC.S ;  /* 0x00000000000073c6 */ /* 0x000e740000000000 */
[----:B-1----:R1:W2:Y:S01]  /*0db0*/  SYNCS.EXCH.64 URZ, [UR6+0x150], UR8 ;  /* 0x0001500806ff75b2 */ /* 0x0022a20008000100 */
[----:B------:R1:W1:Y:S01]  /*0dc0*/  SYNCS.EXCH.64 URZ, [UR6+0x160], UR8 ;  /* 0x0001600806ff75b2 */ /* 0x0002620008000100 */
[----:B------:R1:W1:Y:S01]  /*0dd0*/  SYNCS.EXCH.64 URZ, [UR6+0x158], UR8 ;  /* 0x0001580806ff75b2 */ /* 0x0002620008000100 */
[----:B------:R1:W1:Y:S01]  /*0de0*/  SYNCS.EXCH.64 URZ, [UR6+0x168], UR8 ;  /* 0x0001680806ff75b2 */ /* 0x0002620008000100 */
[----:B------:R-:W-:Y:S01]  /*0df0*/  NOP ;  /* 0x0000000000007918 */ /* 0x000fe20000000000 */
.L_x_15:
[----:B------:R-:W3:Y:S01]  /*0e00*/  LDCU UR4, c[0x0][0x36c] ;  /* 0x00006d80ff0477ac */ /* 0x000ee20008000800 */
[----:B------:R-:W-:Y:S01]  /*0e10*/  ISETP.NE.OR P3, PT, R0, 0x2, !P3 ;  /* 0x000000020000780c */ /* 0x000fe20005f65670 */
[----:B------:R-:W-:Y:S01]  /*0e20*/  NOP ;  /* 0x0000000000007918 */ /* 0x000fe20000000000 */
[----:B------:R-:W-:Y:S01]  /*0e30*/  LOP3.LUT R0, R194, 0x1f, RZ, 0xc0, !PT ;  /* 0x0000001fc2007812 */ /* 0x000fe200078ec0ff */
[----:B------:R-:W-:Y:S02]  /*0e40*/  UISETP.NE.AND UP4, UPT, UR5, 0x2, UPT ;  /* 0x000000020500788c */ /* 0x000fe4000bf85270 */
[----:B------:R-:W-:Y:S02]  /*0e50*/  UISETP.NE.AND UP5, UPT, UR5, URZ, UPT ;  /* 0x000000ff0500728c */ /* 0x000fe4000bfa5270 */
[----:B---3--:R-:W-:-:S09]  /*0e60*/  UISETP.EQ.U32.AND UP6, UPT, UR4, 0x1, UPT ;  /* 0x000000010400788c */ /* 0x008fd2000bfc2070 */
[----:B------:R-:W-:Y:S05]  /*0e70*/  BRA.U !UP6, `(.L_x_16) ;  /* 0x000000010e087547 */ /* 0x000fea000b800000 */
[----:B-12-4-:R-:W-:Y:S01]  /*0e80*/  UCGABAR_ARV ;  /* 0x00000000000079c7 */ /* 0x016fe20008000000 */
[----:B------:R-:W-:Y:S05]  /*0e90*/  BRA `(.L_x_17) ;  /* 0x0000000000047947 */ /* 0x000fea0003800000 */
.L_x_16:
[----:B-12-4-:R-:W-:Y:S01]  /*0ea0*/  NOP ;  /* 0x0000000000007918 */ /* 0x016fe20000000000 */
.L_x_17:
[----:B------:R-:W1:Y:S01]  /*0eb0*/  S2UR UR59, SR_CTAID.X ;  /* 0x00000000003b79c3 */ /* 0x000e620000002500 */
[----:B------:R-:W-:-:S05]  /*0ec0*/  CS2R.32 R3, SR_CgaSize ;  /* 0x0000000000037805 */ /* 0x000fca0000008a00 */
[----:B------:R-:W-:-:S05]  /*0ed0*/  IMAD R3, R3, -0xa0, RZ ;  /* 0xffffff6003037824 */ /* 0x000fca00078e02ff */
[----:B------:R-:W-:-:S14]  /*0ee0*/  R2UR UR6, R3 ;  /* 0x00000000030672ca */ /* 0x000fdc00000e0000 */
[----:B------:R-:W2:Y:S01]  /*0ef0*/  LDCU UR6, c[0x0][UR6+0x2b0] ;  /* 0x00005600060677ac */ /* 0x000ea20008000800 */
[----:B------:R-:W-:-:S05]  /*0f00*/  CS2R.32 R3, SR_CgaSize ;  /* 0x0000000000037805 */ /* 0x000fca0000008a00 */
[----:B------:R-:W-:-:S05]  /*0f10*/  IMAD R3, R3, -0xa0, RZ ;  /* 0xffffff6003037824 */ /* 0x000fca00078e02ff */
[----:B------:R-:W-:-:S14]  /*0f20*/  R2UR UR4, R3 ;  /* 0x00000000030472ca */ /* 0x000fdc00000e0000 */
[----:B------:R-:W3:Y:S01]  /*0f30*/  LDCU UR4, c[0x0][UR4+0x2b4] ;  /* 0x00005680040477ac */ /* 0x000ee20008000800 */
[----:B------:R-:W4:Y:S01]  /*0f40*/  S2UR UR58, SR_CTAID.Y ;  /* 0x00000000003a79c3 */ /* 0x000f220000002600 */
[----:B------:R-:W-:-:S05]  /*0f50*/  CS2R.32 R3, SR_CgaSize ;  /* 0x0000000000037805 */ /* 0x000fca0000008a00 */
[----:B------:R-:W-:-:S05]  /*0f60*/  IMAD R3, R3, -0xa0, RZ ;  /* 0xffffff6003037824 */ /* 0x000fca00078e02ff */
[----:B------:R-:W-:-:S14]  /*0f70*/  R2UR UR7, R3 ;  /* 0x00000000030772ca */ /* 0x000fdc00000e0000 */
[----:B------:R-:W3:Y:S01]  /*0f80*/  LDCU UR7, c[0x0][UR7+0x2a0] ;  /* 0x00005400070777ac */ /* 0x000ee20008000800 */
[----:B------:R-:W3:Y:S01]  /*0f90*/  LDCU UR15, c[0x0][0xb24] ;  /* 0x00016480ff0f77ac */ /* 0x000ee20008000800 */
[----:B------:R-:W3:Y:S01]  /*0fa0*/  LDCU UR37, c[0x0][0xb24] ;  /* 0x00016480ff2577ac */ /* 0x000ee20008000800 */
[----:B------:R-:W3:Y:S01]  /*0fb0*/  LDCU UR12, c[0x0][0xb30] ;  /* 0x00016600ff0c77ac */ /* 0x000ee20008000800 */
[----:B-1----:R-:W-:-:S05]  /*0fc0*/  I2FP.F32.U32 R3, UR59 ;  /* 0x0000003b00037c45 */ /* 0x002fca0008201000 */
[----:B--2---:R-:W-:Y:S01]  /*0fd0*/  FMUL R3, R3, UR6 ;  /* 0x0000000603037c20 */ /* 0x004fe20008400000 */
[----:B------:R-:W-:-:S05]  /*0fe0*/  CS2R.32 R2, SR_CgaSize ;  /* 0x0000000000027805 */ /* 0x000fca0000008a00 */
[----:B------:R-:W-:-:S05]  /*0ff0*/  IMAD R2, R2, -0xa0, RZ ;  /* 0xffffff6002027824 */ /* 0x000fca00078e02ff */
[----:B------:R-:W-:-:S14]  /*1000*/  R2UR UR6, R2 ;  /* 0x00000000020672ca */ /* 0x000fdc00000e0000 */
[----:B------:R-:W1:Y:S01]  /*1010*/  LDCU UR6, c[0x0][UR6+0x2a4] ;  /* 0x00005480060677ac */ /* 0x000e620008000800 */
[----:B----4-:R-:W-:Y:S01]  /*1020*/  I2FP.F32.U32 R2, UR58 ;  /* 0x0000003a00027c45 */ /* 0x010fe20008201000 */
[----:B------:R-:W2:Y:S04]  /*1030*/  F2I.U32.TRUNC.NTZ R3, R3 ;  /* 0x0000000300037305 */ /* 0x000ea8000020f000 */
[----:B---3--:R-:W-:Y:S01]  /*1040*/  FMUL R2, R2, UR4 ;  /* 0x0000000402027c20 */ /* 0x008fe20008400000 */
[----:B------:R-:W-:-:S04]  /*1050*/  ULOP3.LUT UR4, UR60, 0x1, URZ, 0xc0, !UPT ;  /* 0x000000013c047892 */ /* 0x000fc8000f8ec0ff */
[----:B------:R-:W-:Y:S01]  /*1060*/  UISETP.NE.U32.AND UP0, UPT, UR4, 0x1, UPT ;  /* 0x000000010400788c */ /* 0x000fe2000bf05070 */
[----:B------:R-:W3:Y:S03]  /*1070*/  F2I.U32.TRUNC.NTZ R2, R2 ;  /* 0x0000000200027305 */ /* 0x000ee6000020f000 */
[----:B------:R-:W-:Y:S01]  /*1080*/  USEL UR4, URZ, 0x1600, UP0 ;  /* 0x00001600ff047887 */ /* 0x000fe20008000000 */
[----:B--2---:R-:W-:Y:S02]  /*1090*/  R2UR UR47, R3 ;  /* 0x00000000032f72ca */ /* 0x004fe400000e0000 */
[----:B---3--:R-:W-:Y:S02]  /*10a0*/  R2UR UR46, R2 ;  /* 0x00000000022e72ca */ /* 0x008fe400000e0000 */
[----:B------:R-:W-:-:S09]  /*10b0*/  PRMT R2, RZ, 0x7610, R2 ;  /* 0x00007610ff027816 */ /* 0x000fd20000000002 */
[----:B------:R-:W-:-:S04]  /*10c0*/  UIADD3 UR47, UPT, UPT, -UR47, URZ, URZ ;  /* 0x000000ff2f2f7290 */ /* 0x000fc8000fffe1ff */
[----:B------:R-:W-:Y:S02]  /*10d0*/  UIMAD UR47, UR7, UR47, UR59 ;  /* 0x0000002f072f72a4 */ /* 0x000fe4000f8e023b */
[----:B------:R-:W-:-:S04]  /*10e0*/  UIADD3 UR46, UPT, UPT, -UR46, URZ, URZ ;  /* 0x000000ff2e2e7290 */ /* 0x000fc8000fffe1ff */
[----:B-1----:R-:W-:Y:S01]  /*10f0*/  UIMAD UR46, UR6, UR46, UR58 ;  /* 0x0000002e062e72a4 */ /* 0x002fe2000f8e023a */
[----:B------:R-:W-:Y:S11]  /*1100*/  BRA.U UP5, `(.L_x_18) ;  /* 0x0000000105247547 */ /* 0x000ff6000b800000 */
[----:B------:R-:W-:-:S04]  /*1110*/  UISETP.NE.AND UP0, UPT, UR46, URZ, UPT ;  /* 0x000000ff2e00728c */ /* 0x000fc8000bf05270 */
[----:B------:R-:W-:-:S04]  /*1120*/  UISETP.EQ.OR UP0, UPT, UR47, URZ, !UP0 ;  /* 0x000000ff2f00728c */ /* 0x000fc8000c702670 */
[----:B------:R-:W-:Y:S02]  /*1130*/  USEL UR7, URZ, 0x1, !UP0 ;  /* 0x00000001ff077887 */ /* 0x000fe4000c000000 */
[----:B------:R-:W-:-:S04]  /*1140*/  UISETP.NE.AND UP0, UPT, UR46, URZ, UPT ;  /* 0x000000ff2e00728c */ /* 0x000fc8000bf05270 */
[----:B------:R-:W-:Y:S02]  /*1150*/  USEL UR6, URZ, 0x2, UP0 ;  /* 0x00000002ff067887 */ /* 0x000fe40008000000 */
[----:B------:R-:W-:-:S04]  /*1160*/  UISETP.NE.AND UP0, UPT, UR47, 0x1, UPT ;  /* 0x000000012f00788c */ /* 0x000fc8000bf05270 */
[----:B------:R-:W-:-:S04]  /*1170*/  USEL UR6, UR6, 0x2, UP0 ;  /* 0x0000000206067887 */ /* 0x000fc80008000000 */
[----:B------:R-:W-:-:S06]  /*1180*/  UIADD3 UR6, UPT, UPT, UR7, UR6, URZ ;  /* 0x0000000607067290 */ /* 0x000fcc000fffe0ff */
[----:B------:R-:W-:-:S07]  /*1190*/  MOV R2, UR6 ;  /* 0x0000000600027c02 */ /* 0x000fce0008000f00 */
.L_x_18:
[----:B------:R-:W1:Y:S01]  /*11a0*/  S2UR UR36, SR_CTAID.Z ;  /* 0x00000000002479c3 */ /* 0x000e620000002700 */
[----:B------:R-:W-:-:S09]  /*11b0*/  UISETP.GE.AND UP0, UPT, UR15, 0x1, UPT ;  /* 0x000000010f00788c */ /* 0x000fd2000bf06270 */
[----:B------:R-:W-:Y:S05]  /*11c0*/  BRA.U !UP0, `(.L_x_19) ;  /* 0x0000000108d47547 */ /* 0x000fea000b800000 */
[----:B------:R-:W2:Y:S01]  /*11d0*/  LDCU.128 UR8, c[0x0][0xb10] ;  /* 0x00016200ff0877ac */ /* 0x000ea20008000c00 */
[----:B------:R-:W3:Y:S01]  /*11e0*/  LDCU UR14, c[0x0][0xb0c] ;  /* 0x00016180ff0e77ac */ /* 0x000ee20008000800 */
[----:B------:R-:W4:Y:S01]  /*11f0*/  LDCU UR17, c[0x0][0x370] ;  /* 0x00006e00ff1177ac */ /* 0x000f220008000800 */
[----:B------:R-:W1:Y:S01]  /*1200*/  LDCU UR16, c[0x0][0x374] ;  /* 0x00006e80ff1077ac */ /* 0x000e620008000800 */
[----:B------:R-:W1:Y:S01]  /*1210*/  LDCU UR13, c[0x0][0xb20] ;  /* 0x00016400ff0d77ac */ /* 0x000e620008000800 */
[----:B--2---:R-:W-:Y:S02]  /*1220*/  UIMAD.WIDE.U32 UR6, UR59, UR8, URZ ;  /* 0x000000083b0672a5 */ /* 0x004fe4000f8e00ff */
[----:B---3--:R-:W-:Y:S02]  /*1230*/  UISETP.NE.AND UP0, UPT, UR14, 0x1, UPT ;  /* 0x000000010e00788c */ /* 0x008fe4000bf05270 */
[----:B------:R-:W-:Y:S02]  /*1240*/  UIMAD.WIDE.U32 UR20, UR58, UR11, URZ ;  /* 0x0000000b3a1472a5 */ /* 0x000fe4000f8e00ff */
[----:B----4-:R-:W-:-:S02]  /*1250*/  UIMAD.WIDE.U32 UR18, UR17, UR8, URZ ;  /* 0x00000008111272a5 */ /* 0x010fc4000f8e00ff */
[----:B------:R-:W-:Y:S01]  /*1260*/  UISETP.NE.AND UP1, UPT, UR15, 0x1, UPT ;  /* 0x000000010f00788c */ /* 0x000fe2000bf25270 */
[----:B------:R-:W-:Y:S02]  /*1270*/  UMOV UR8, UR7 ;  /* 0x0000000700087c82 */ /* 0x000fe40008000000 */
[----:B------:R-:W2:Y:S01]  /*1280*/  LDCU.64 UR6, c[0x0][0xb28] ;  /* 0x00016500ff0677ac */ /* 0x000ea20008000a00 */
[----:B------:R-:W-:Y:S01]  /*1290*/  USHF.R.U32.HI UR8, URZ, UR9, UR8 ;  /* 0x00000009ff087299 */ /* 0x000fe20008011608 */
[----:B------:R-:W-:-:S03]  /*12a0*/  UMOV UR18, UR19 ;  /* 0x0000001300127c82 */ /* 0x000fc60008000000 */
[----:B------:R-:W-:Y:S02]  /*12b0*/  USEL UR8, UR59, UR8, !UP0 ;  /* 0x000000083b087287 */ /* 0x000fe4000c000000 */
[----:B------:R-:W-:Y:S02]  /*12c0*/  @UP0 USHF.R.U32.HI UR17, URZ, UR9, UR18 ;  /* 0x00000009ff110299 */ /* 0x000fe40008011612 */
[----:B------:R-:W-:Y:S02]  /*12d0*/  UISETP.NE.AND UP0, UPT, UR10, 0x1, UPT ;  /* 0x000000010a00788c */ /* 0x000fe4000bf05270 */
[----:B-1----:R-:W-:Y:S01]  /*12e0*/  UIMAD.WIDE.U32 UR18, UR16, UR11, URZ ;  /* 0x0000000b101272a5 */ /* 0x002fe2000f8e00ff */
[----:B------:R-:W-:Y:S02]  /*12f0*/  UMOV UR9, UR21 ;  /* 0x0000001500097c82 */ /* 0x000fe40008000000 */
[----:B------:R-:W-:-:S04]  /*1300*/  USHF.R.U32.HI UR9, URZ, UR13, UR9 ;  /* 0x0000000dff097299 */ /* 0x000fc80008011609 */
[----:B------:R-:W-:Y:S01]  /*1310*/  UMOV UR18, UR19 ;  /* 0x0000001300127c82 */ /* 0x000fe20008000000 */
[----:B------:R-:W-:Y:S02]  /*1320*/  USEL UR9, UR58, UR9, !UP0 ;  /* 0x000000093a097287 */ /* 0x000fe4000c000000 */
[----:B------:R-:W-:Y:S02]  /*1330*/  @UP0 USHF.R.U32.HI UR16, URZ, UR13, UR18 ;  /* 0x0000000dff100299 */ /* 0x000fe40008011612 */
[----:B--2---:R-:W-:Y:S02]  /*1340*/  UIMAD.WIDE.U32 UR18, UR17, UR6, URZ ;  /* 0x00000006111272a5 */ /* 0x004fe4000f8e00ff */
[----:B------:R-:W-:Y:S02]  /*1350*/  UIMAD.WIDE.U32 UR20, UR16, UR6, URZ ;  /* 0x00000006101472a5 */ /* 0x000fe4000f8e00ff */
[----:B------:R-:W-:-:S03]  /*1360*/  UIADD3 UR13, UPT, UPT, -UR8, URZ, URZ ;  /* 0x000000ff080d7290 */ /* 0x000fc6000fffe1ff */
[----:B------:R-:W-:Y:S01]  /*1370*/  UMOV UR18, UR19 ;  /* 0x0000001300127c82 */ /* 0x000fe20008000000 */
[----:B------:R-:W-:Y:S01]  /*1380*/  UIMAD UR13, UR14, UR13, UR59 ;  /* 0x0000000d0e0d72a4 */ /* 0x000fe2000f8e023b */
[----:B------:R-:W-:Y:S01]  /*1390*/  UMOV UR11, UR21 ;  /* 0x00000015000b7c82 */ /* 0x000fe20008000000 */
[----:B------:R-:W-:Y:S02]  /*13a0*/  @UP1 USHF.R.U32.HI UR17, URZ, UR7, UR18 ;  /* 0x00000007ff111299 */ /* 0x000fe40008011612 */
[----:B------:R-:W-:Y:S02]  /*13b0*/  @UP1 USHF.R.U32.HI UR16, URZ, UR7, UR11 ;  /* 0x00000007ff101299 */ /* 0x000fe4000801160b */
[----:B------:R-:W-:Y:S02]  /*13c0*/  UIMAD UR11, UR17, UR15, URZ ;  /* 0x0000000f110b72a4 */ /* 0x000fe4000f8e02ff */
[----:B------:R-:W-:Y:S02]  /*13d0*/  UIMAD UR16, UR16, UR15, URZ ;  /* 0x0000000f101072a4 */ /* 0x000fe4000f8e02ff */
[----:B------:R-:W-:-:S02]  /*13e0*/  UIMAD.WIDE.U32 UR20, UR9, UR6, URZ ;  /* 0x00000006091472a5 */ /* 0x000fc4000f8e00ff */
[----:B------:R-:W-:Y:S02]  /*13f0*/  UISETP.GE.AND UP0, UPT, UR9, UR16, UPT ;  /* 0x000000100900728c */ /* 0x000fe4000bf06270 */
[----:B------:R-:W-:Y:S02]  /*1400*/  UIMAD.WIDE.U32 UR18, UR8, UR6, URZ ;  /* 0x00000006081272a5 */ /* 0x000fe4000f8e00ff */
[----:B------:R-:W-:Y:S01]  /*1410*/  UISETP.GE.OR UP0, UPT, UR8, UR11, UP0 ;  /* 0x0000000b0800728c */ /* 0x000fe20008706670 */
[----:B------:R-:W-:Y:S01]  /*1420*/  UMOV UR6, UR21 ;  /* 0x0000001500067c82 */ /* 0x000fe20008000000 */
[----:B------:R-:W-:Y:S02]  /*1430*/  UIADD3 UR11, UPT, UPT, -UR9, URZ, URZ ;  /* 0x000000ff090b7290 */ /* 0x000fe4000fffe1ff */
[----:B------:R-:W-:Y:S02]  /*1440*/  USHF.R.U32.HI UR6, URZ, UR7, UR6 ;  /* 0x00000007ff067299 */ /* 0x000fe40008011606 */
[----:B------:R-:W-:-:S02]  /*1450*/  UIMAD UR11, UR10, UR11, UR58 ;  /* 0x0000000b0a0b72a4 */ /* 0x000fc4000f8e023a */
[----:B------:R-:W-:-:S03]  /*1460*/  USEL UR6, UR9, UR6, !UP1 ;  /* 0x0000000609067287 */ /* 0x000fc6000c800000 */
[----:B------:R-:W-:Y:S02]  /*1470*/  @!UP0 UMOV UR16, UR19 ;  /* 0x0000001300108c82 */ /* 0x000fe40008000000 */
[----:B------:R-:W-:Y:S02]  /*1480*/  @!UP0 USHF.R.U32.HI UR16, URZ, UR7, UR16 ;  /* 0x00000007ff108299 */ /* 0x000fe40008011610 */
[----:B------:R-:W-:Y:S02]  /*1490*/  UIADD3 UR7, UPT, UPT, -UR6, URZ, URZ ;  /* 0x000000ff06077290 */ /* 0x000fe4000fffe1ff */
[----:B------:R-:W-:Y:S02]  /*14a0*/  @!UP0 USEL UR16, UR8, UR16, !UP1 ;  /* 0x0000001008108287 */ /* 0x000fe4000c800000 */
[----:B------:R-:W-:Y:S02]  /*14b0*/  UIMAD UR7, UR15, UR7, UR9 ;  /* 0x000000070f0772a4 */ /* 0x000fe4000f8e0209 */
[----:B------:R-:W-:-:S02]  /*14c0*/  @!UP0 UIADD3 UR6, UPT, UPT, UR6, -UR16, URZ ;  /* 0x8000001006068290 */ /* 0x000fc4000fffe0ff */
[----:B------:R-:W-:Y:S02]  /*14d0*/  @!UP0 UIMAD UR7, UR7, UR17, UR16 ;  /* 0x00000011070782a4 */ /* 0x000fe4000f8e0210 */
[----:B------:R-:W-:-:S04]  /*14e0*/  @!UP0 UIMAD UR9, UR6, UR15, UR8 ;  /* 0x0000000f060982a4 */ /* 0x000fc8000f8e0208 */
[----:B------:R-:W-:Y:S01]  /*14f0*/  UIMAD UR58, UR9, UR10, UR11 ;  /* 0x0000000a093a72a4 */ /* 0x000fe2000f8e020b */
[----:B------:R-:W-:Y:S02]  /*1500*/  @!UP0 UMOV UR8, UR7 ;  /* 0x0000000700088c82 */ /* 0x000fe40008000000 */
[----:B------:R-:W-:-:S12]  /*1510*/  UIMAD UR59, UR8, UR14, UR13 ;  /* 0x0000000e083b72a4 */ /* 0x000fd8000f8e020d */
.L_x_19:
[----:B------:R-:W-:-:S09]  /*1520*/  UISETP.NE.AND UP0, UPT, UR12, 0x1, UPT ;  /* 0x000000010c00788c */ /* 0x000fd2000bf05270 */
[----:B------:R-:W-:Y:S05]  /*1530*/  BRA.U UP0, `(.L_x_20) ;  /* 0x0000000100447547 */ /* 0x000fea000b800000 */
[----:B------:R-:W2:Y:S01]  /*1540*/  LDCU.128 UR8, c[0x0][0xb10] ;  /* 0x00016200ff0877ac */ /* 0x000ea20008000c00 */
[----:B------:R-:W3:Y:S01]  /*1550*/  LDCU UR7, c[0x0][0xb0c] ;  /* 0x00016180ff0777ac */ /* 0x000ee20008000800 */
[----:B------:R-:W4:Y:S01]  /*1560*/  LDCU UR6, c[0x0][0xb20] ;  /* 0x00016400ff0677ac */ /* 0x000f220008000800 */
[----:B--2---:R-:W-:Y:S02]  /*1570*/  UIMAD.WIDE.U32 UR14, UR59, UR8, URZ ;  /* 0x000000083b0e72a5 */ /* 0x004fe4000f8e00ff */
[----:B------:R-:W-:Y:S02]  /*1580*/  UIMAD.WIDE.U32 UR12, UR58, UR11, URZ ;  /* 0x0000000b3a0c72a5 */ /* 0x000fe4000f8e00ff */
[----:B---3--:R-:W-:-:S03]  /*1590*/  UISETP.NE.AND UP0, UPT, UR7, 0x1, UPT ;  /* 0x000000010700788c */ /* 0x008fc6000bf05270 */
[----:B------:R-:W-:Y:S02]  /*15a0*/  UMOV UR8, UR15 ;  /* 0x0000000f00087c82 */ /* 0x000fe40008000000 */
[----:B------:R-:W-:Y:S01]  /*15b0*/  USHF.R.U32.HI UR8, URZ, UR9, UR8 ;  /* 0x00000009ff087299 */ /* 0x000fe20008011608 */
[----:B------:R-:W-:-:S03]  /*15c0*/  UMOV UR12, UR13 ;  /* 0x0000000d000c7c82 */ /* 0x000fc60008000000 */
[----:B------:R-:W-:Y:S02]  /*15d0*/  USEL UR8, UR59, UR8, !UP0 ;  /* 0x000000083b087287 */ /* 0x000fe4000c000000 */
[----:B------:R-:W-:Y:S02]  /*15e0*/  UISETP.NE.AND UP0, UPT, UR10, 0x1, UPT ;  /* 0x000000010a00788c */ /* 0x000fe4000bf05270 */
[----:B----4-:R-:W-:-:S04]  /*15f0*/  USHF.R.U32.HI UR6, URZ, UR6, UR12 ;  /* 0x00000006ff067299 */ /* 0x010fc8000801160c */
[----:B------:R-:W-:-:S04]  /*1600*/  USEL UR6, UR58, UR6, !UP0 ;  /* 0x000000063a067287 */ /* 0x000fc8000c000000 */
[----:B------:R-:W-:Y:S02]  /*1610*/  UIADD3 UR9, UPT, UPT, UR8, -UR6, URZ ;  /* 0x8000000608097290 */ /* 0x000fe4000fffe0ff */
[----:B------:R-:W-:Y:S02]  /*1620*/  UIADD3 UR6, UPT, UPT, -UR8, UR6, URZ ;  /* 0x0000000608067290 */ /* 0x000fe4000fffe1ff */
[----:B------:R-:W-:Y:S02]  /*1630*/  UIMAD UR58, UR9, UR10, UR58 ;  /* 0x0000000a093a72a4 */ /* 0x000fe4000f8e023a */
[----:B------:R-:W-:-:S12]  /*1640*/  UIMAD UR59, UR6, UR7, UR59 ;  /* 0x00000007063b72a4 */ /* 0x000fd8000f8e023b */
.L_x_20:
[----:B------:R-:W-:Y:S01]  /*1650*/  UISETP.NE.AND UP0, UPT, UR5, 0x2, UPT ;  /* 0x000000020500788c */ /* 0x000fe2000bf05270 */
[----:B------:R-:W-:Y:S09]  /*1660*/  BRA.U !UP6, `(.L_x_21) ;  /* 0x000000010e0c7547 */ /* 0x000ff2000b800000 */
[----:B------:R-:W-:Y:S01]  /*1670*/  UCGABAR_WAIT ;  /* 0x0000000000007dc7 */ /* 0x000fe20008000000 */
[----:B------:R-:W-:Y:S01]  /*1680*/  CCTL.IVALL ;  /* 0x00000000ff00798f */ /* 0x000fe20002000000 */
[----:B------:R-:W-:Y:S05]  /*1690*/  BRA `(.L_x_22) ;  /* 0x0000000000047947 */ /* 0x000fea0003800000 */
.L_x_21:
[----:B------:R-:W-:Y:S06]  /*16a0*/  BAR.SYNC.DEFER_BLOCKING 0x0 ;  /* 0x0000000000007b1d */ /* 0x000fec0000010000 */
.L_x_22:
[----:B------:R-:W-:Y:S05]  /*16b0*/  BRA.U UP0, `(.L_x_23) ;  /* 0x0000001900047547 */ /* 0x000fea000b800000 */
[----:B------:R-:W2:Y:S01]  /*16c0*/  LDCU UR26, c[0x0][0x38c] ;  /* 0x00007180ff1a77ac */ /* 0x000ea20008000800 */
[----:B------:R-:W-:Y:S01]  /*16d0*/  PLOP3.LUT P1, PT, PT, PT, UP3, 0x80, 0x8 ;  /* 0x000000000008781c */ /* 0x000fe20003f2f038 */
[----:B------:R-:W-:Y:S01]  /*16e0*/  IMAD.MOV.U32 R12, RZ, RZ, 0x1 ;  /* 0x00000001ff0c7424 */ /* 0x000fe200078e00ff */
[----:B------:R-:W-:Y:S01]  /*16f0*/  ISETP.EQ.OR P2, PT, R0, RZ, P3 ;  /* 0x000000ff0000720c */ /* 0x000fe20001f42670 */
[----:B------:R-:W-:Y:S01]  /*1700*/  UISETP.NE.AND UP1, UPT, UR5, URZ, UPT ;  /* 0x000000ff0500728c */ /* 0x000fe2000bf25270 */
[----:B------:R-:W-:Y:S01]  /*1710*/  PLOP3.LUT P1, PT, P1, PT, PT, 0x8, 0x80 ;  /* 0x000000000080781c */ /* 0x000fe20000f2e170 */
[----:B------:R-:W-:Y:S01]  /*1720*/  USEL UR13, URZ, 0x1, UP4 ;  /* 0x00000001ff0d7887 */ /* 0x000fe2000a000000 */
[----:B------:R-:W-:Y:S01]  /*1730*/  CS2R R10, SRZ ;  /* 0x00000000000a7805 */ /* 0x000fe2000001ff00 */
[----:B------:R-:W-:Y:S01]  /*1740*/  IMAD.MOV.U32 R9, RZ, RZ, RZ ;  /* 0x000000ffff097224 */ /* 0x000fe200078e00ff */
[----:B------:R-:W3:Y:S01]  /*1750*/  LDCU UR15, c[0x0][0x370] ;  /* 0x00006e00ff0f77ac */ /* 0x000ee20008000800 */
[----:B------:R-:W-:Y:S01]  /*1760*/  IMAD.MOV.U32 R8, RZ, RZ, 0x1 ;  /* 0x00000001ff087424 */ /* 0x000fe200078e00ff */
[----:B------:R-:W4:Y:S01]  /*1770*/  LDCU.64 UR30, c[0x0][0x348] ;  /* 0x00006900ff1e77ac */ /* 0x000f220008000a00 */
[----:B------:R-:W-:-:S02]  /*1780*/  USHF.R.U32.HI UR24, URZ, 0x6, UR4 ;  /* 0x00000006ff187899 */ /* 0x000fc40008011604 */
[----:B--2---:R-:W-:Y:S02]  /*1790*/  UIADD3 UR6, UPT, UPT, UR26, 0x3f, URZ ;  /* 0x0000003f1a067890 */ /* 0x004fe4000fffe0ff */
[----:B------:R-:W-:Y:S02]  /*17a0*/  UIADD3 UR5, UPT, UPT, UR26, -0x1, URZ ;  /* 0xffffffff1a057890 */ /* 0x000fe4000fffe0ff */
[----:B------:R-:W-:Y:S02]  /*17b0*/  USHF.R.S32.HI UR28, URZ, 0x1f, UR6 ;  /* 0x0000001fff1c7899 */ /* 0x000fe40008011406 */
[----:B------:R-:W-:Y:S02]  /*17c0*/  UISETP.GE.U32.AND UP2, UPT, UR5, -0x7f, UPT ;  /* 0xffffff810500788c */ /* 0x000fe4000bf46070 */
[----:B------:R-:W-:Y:S02]  /*17d0*/  ULEA.HI UR28, UR28, UR6, URZ, 0x6 ;  /* 0x000000061c1c7291 */ /* 0x000fe4000f8f30ff */
[----:B------:R-:W-:-:S02]  /*17e0*/  UIADD3 UR26, UPT, UPT, UR26, 0x7e, URZ ;  /* 0x0000007e1a1a7890 */ /* 0x000fc4000fffe0ff */
[----:B------:R-:W-:Y:S01]  /*17f0*/  USHF.R.S32.HI UR28, URZ, 0x6, UR28 ;  /* 0x00000006ff1c7899 */ /* 0x000fe2000801141c */
[----:B------:R-:W2:Y:S03]  /*1800*/  LDCU UR14, c[0x0][0x374] ;  /* 0x00006e80ff0e77ac */ /* 0x000ea60008000800 */
[----:B------:R-:W-:Y:S02]  /*1810*/  UISETP.LT.U32.AND UP0, UPT, UR28, 0xd, UPT ;  /* 0x0000000d1c00788c */ /* 0x000fe4000bf01070 */
[----:B------:R-:W-:Y:S02]  /*1820*/  USEL UR13, UR13, 0x2, UP1 ;  /* 0x000000020d0d7887 */ /* 0x000fe40008800000 */
[----:B------:R-:W-:Y:S01]  /*1830*/  USEL UR27, UR28, 0xd, UP0 ;  /* 0x0000000d1c1b7887 */ /* 0x000fe20008000000 */
[----:B------:R-:W-:-:S03]  /*1840*/  UMOV UR23, URZ ;  /* 0x000000ff00177c82 */ /* 0x000fc60008000000 */
[----:B------:R-:W-:Y:S02]  /*1850*/  UIADD3 UR7, UPT, UPT, UR27, -0x1, URZ ;  /* 0xffffffff1b077890 */ /* 0x000fe4000fffe0ff */
[----:B------:R-:W-:Y:S02]  /*1860*/  @UP2 UIADD3 UR7, UPT, UPT, UR27, URZ, URZ ;  /* 0x000000ff1b072290 */ /* 0x000fe4000fffe0ff */
[----:B------:R-:W-:Y:S02]  /*1870*/  UIADD3 UR25, UPT, UPT, UR28, -UR27, URZ ;  /* 0x8000001b1c197290 */ /* 0x000fe4000fffe0ff */
[----:B---34-:R-:W-:-:S12]  /*1880*/  UIADD3 UR7, UPT, UPT, UR7, 0x1, URZ ;  /* 0x0000000107077890 */ /* 0x018fd8000fffe0ff */
.L_x_43:
[----:B------:R-:W-:Y:S01]  /*1890*/  UISETP.NE.AND UP0, UPT, UR60, URZ, UPT ;  /* 0x000000ff3c00728c */ /* 0x000fe2000bf05270 */
[----:B------:R-:W3:Y:S08]  /*18a0*/  S2UR UR60, SR_CgaCtaId ;  /* 0x00000000003c79c3 */ /* 0x000ef00000008800 */
[----:B-1----:R-:W-:Y:S05]  /*18b0*/  BRA.U UP0, `(.L_x_24) ;  /* 0x0000000100347547 */ /* 0x002fea000b800000 */
[----:B------:R-:W4:Y:S01]  /*18c0*/  S2R R0, SR_CgaCtaId ;  /* 0x0000000000007919 */ /* 0x000f220000008800 */
[----:B------:R-:W-:Y:S02]  /*18d0*/  MOV R3, 0x400 ;  /* 0x0000040000037802 */ /* 0x000fe40000000f00 */
[----:B------:R-:W-:Y:S02]  /*18e0*/  SHF.L.U32 R2, R8, 0x1f, RZ ;  /* 0x0000001f08027819 */ /* 0x000fe400000006ff */
[----:B----4-:R-:W-:-:S05]  /*18f0*/  LEA R0, R0, R3, 0x18 ;  /* 0x0000000300007211 */ /* 0x010fca00078ec0ff */
[----:B------:R-:W-:-:S04]  /*1900*/  IMAD R3, R9, 0x8, R0 ;  /* 0x0000000809037824 */ /* 0x000fc800078e0200 */
[----:B------:R-:W4:Y:S02]  /*1910*/  SYNCS.PHASECHK.TRANS64.TRYWAIT P0, [R3+URZ+0x160], R2 ;  /* 0x00016002030075a7 */ /* 0x000f2400080011ff */
[----:B----4-:R-:W-:Y:S05]  /*1920*/  @!P0 BRA `(.L_x_25) ;  /* 0x0000007800088947 */ /* 0x010fea0003800000 */
.L_x_117:
[----:B------:R-:W-:Y:S01]  /*1930*/  VIADD R9, R9, 0x1 ;  /* 0x0000000109097836 */ /* 0x000fe20000000000 */
[----:B------:R4:W-:Y:S04]  /*1940*/  SYNCS.ARRIVE.TRANS64.A1T0 RZ, [R3+URZ+0x150], RZ ;  /* 0x000150ff03ff79a7 */ /* 0x0009e800081000ff */
[----:B------:R-:W-:-:S04]  /*1950*/  ISETP.NE.AND P0, PT, R9, 0x2, PT ;  /* 0x000000020900780c */ /* 0x000fc80003f05270 */
[----:B------:R-:W-:Y:S02]  /*1960*/  SEL R9, R9, RZ, P0 ;  /* 0x000000ff09097207 */ /* 0x000fe40000000000 */
[----:B----4-:R-:W-:-:S04]  /*1970*/  SEL R3, RZ, 0x1, P0 ;  /* 0x00000001ff037807 */ /* 0x010fc80000000000 */
[----:B------:R-:W-:-:S07]  /*1980*/  LOP3.LUT R8, R8, R3, RZ, 0x3c, !PT ;  /* 0x0000000308087212 */ /* 0x000fce00078e3cff */
.L_x_24:
[----:B------:R-:W-:Y:S01]  /*1990*/  UMOV UR6, 0x400 ;  /* 0x0000040000067882 */ /* 0x000fe20000000000 */
[----:B------:R-:W-:Y:S01]  /*19a0*/  SHF.L.U32 R0, R12, 0x1f, RZ ;  /* 0x0000001f0c007819 */ /* 0x000fe200000006ff */
[----:B---3--:R-:W-:Y:S02]  /*19b0*/  ULEA UR6, UR60, UR6, 0x18 ;  /* 0x000000063c067291 */ /* 0x008fe4000f8ec0ff */
[----:B------:R-:W-:Y:S02]  /*19c0*/  UISETP.GE.U32.AND UP0, UPT, UR26, 0x7f, UPT ;  /* 0x0000007f1a00788c */ /* 0x000fe4000bf06070 */
[----:B------:R-:W-:Y:S02]  /*19d0*/  ULEA UR5, UR23, UR6, 0x3 ;  /* 0x0000000617057291 */ /* 0x000fe4000f8e18ff */
[----:B------:R-:W-:Y:S02]  /*19e0*/  USHF.L.U32 UR35, UR59, 0x6, URZ ;  /* 0x000000063b237899 */ /* 0x000fe400080006ff */
[----:B------:R-:W-:Y:S01]  /*19f0*/  UIMAD UR11, UR58, 0xb0, UR24 ;  /* 0x000000b03a0b78a4 */ /* 0x000fe2000f8e0218 */
[----:B------:R-:W-:-:S04]  /*1a00*/  UMOV UR29, URZ ;  /* 0x000000ff001d7c82 */ /* 0x000fc80008000000 */
[----:B------:R3:W4:Y:S01]  /*1a10*/  SYNCS.PHASECHK.TRANS64.TRYWAIT P0, [UR5+0x68], R0 ;  /* 0x00006800ff0075a7 */ /* 0x0007220008001105 */
[----:B------:R-:W-:Y:S06]  /*1a20*/  BRA.U !UP0, `(.L_x_26) ;  /* 0x0000000108bc7547 */ /* 0x000fec000b800000 */
[----:B------:R-:W-:Y:S01]  /*1a30*/  UMOV UR16, URZ ;  /* 0x000000ff00107c82 */ /* 0x000fe20008000000 */
[----:B------:R-:W-:-:S05]  /*1a40*/  UMOV UR5, UR23 ;  /* 0x0000001700057c82 */ /* 0x000fca0008000000 */
.L_x_32:
[----:B----4-:R-:W-:Y:S01]  /*1a50*/  @!P3 MOV R2, 0x3c00 ;  /* 0x00003c000002b802 */ /* 0x010fe20000000f00 */
[----:B------:R-:W-:Y:S01]  /*1a60*/  ULEA UR33, UR5, UR6, 0x3 ;  /* 0x0000000605217291 */ /* 0x000fe2000f8e18ff */
[----:B-12-4-:R-:W-:Y:S11]  /*1a70*/  @P0 BRA `(.L_x_27) ;  /* 0x00000000000c0947 */ /* 0x016ff60003800000 */
[----:B------:R-:W-:Y:S04]  /*1a80*/  SHF.L.U32 R3, R12, 0x1f, RZ ;  /* 0x0000001f0c037819 */ /* 0x000fe800000006ff */
[----:B------:R-:W4:Y:S02]  /*1a90*/  SYNCS.PHASECHK.TRANS64.TRYWAIT P0, [UR33+0x68], R3 ;  /* 0x00006803ff0075a7 */ /* 0x000f240008001121 */
[----:B----4-:R-:W-:Y:S05]  /*1aa0*/  @!P0 BRA `(.L_x_28) ;  /* 0x0000007400bc8947 */ /* 0x010fea0003800000 */
.L_x_27:
[----:B------:R4:W-:Y:S01]  /*1ab0*/  @!P3 SYNCS.ARRIVE.TRANS64 RZ, [UR33], R2 ;  /* 0x00000002ffffb9a7 */ /* 0x0009e20008000021 */
[----:B------:R-:W-:Y:S04]  /*1ac0*/  ULOP3.LUT UR8, UR13, 0x2, URZ, 0xfc, !UPT ;  /* 0x000000020d087892 */ /* 0x000fe8000f8efcff */
[----:B------:R-:W-:Y:S09]  /*1ad0*/  UISETP.NE.AND UP0, UPT, UR8, 0x2, UPT ;  /* 0x000000020800788c */ /* 0x000ff2000bf05270 */
[----:B------:R-:W-:Y:S05]  /*1ae0*/  BRA.U UP0, `(.L_x_29) ;  /* 0x0000000100047547 */ /* 0x000fea000b800000 */
[----:B-12---:R-:W-:Y:S05]  /*1af0*/  BPT.TRAP 0x1 ;  /* 0x000000040000795c */ /* 0x006fea0000300000 */
.L_x_29:
[----:B------:R-:W-:Y:S04]  /*1b00*/  BSSY.RECONVERGENT B0, `(.L_x_30) ;  /* 0x0000003000007945 */ /* 0x000fe80003800200 */
[----:B------:R-:W-:Y:S05]  /*1b10*/  @P2 BRA `(.L_x_31) ;  /* 0x0000000000042947 */ /* 0x000fea0003800000 */
[----:B-12---:R-:W-:Y:S05]  /*1b20*/  BPT.TRAP 0x1 ;  /* 0x000000040000795c */ /* 0x006fea0000300000 */
.L_x_31:
[----:B-12---:R-:W-:Y:S05]  /*1b30*/  BSYNC.RECONVERGENT B0 ;  /* 0x0000000000007941 */ /* 0x006fea0003800200 */
.L_x_30:
[----:B------:R-:W-:Y:S02]  /*1b40*/  UIADD3 UR23, UPT, UPT, UR5, 0x1, URZ ;  /* 0x0000000105177890 */ /* 0x000fe4000fffe0ff */
[----:B------:R-:W-:Y:S02]  /*1b50*/  UIADD3 UR18, UP1, UPT, UR30, 0x80, URZ ;  /* 0x000000801e127890 */ /* 0x000fe4000ff3e0ff */
[----:B------:R-:W-:Y:S02]  /*1b60*/  UISETP.NE.AND UP0, UPT, UR23, 0xd, UPT ;  /* 0x0000000d1700788c */ /* 0x000fe4000bf05270 */
[----:B------:R-:W-:Y:S02]  /*1b70*/  ULEA UR32, UR5, UR6, 0xc ;  /* 0x0000000605207291 */ /* 0x000fe4000f8e60ff */
[----:B------:R-:W-:Y:S02]  /*1b80*/  USEL UR9, URZ, 0x1, UP0 ;  /* 0x00000001ff097887 */ /* 0x000fe40008000000 */
[----:B------:R-:W-:Y:S02]  /*1b90*/  USEL UR23, UR23, URZ, UP0 ;  /* 0x000000ff17177287 */ /* 0x000fe40008000000 */
[----:B------:R-:W-:Y:S02]  /*1ba0*/  USHF.L.U32 UR34, UR16, 0x6, URZ ;  /* 0x0000000610227899 */ /* 0x000fe400080006ff */
[----:B------:R-:W-:Y:S01]  /*1bb0*/  ULEA UR8, UR23, UR6, 0x3 ;  /* 0x0000000617087291 */ /* 0x000fe2000f8e18ff */
[----:B------:R-:W-:Y:S01]  /*1bc0*/  LOP3.LUT R12, R12, UR9, RZ, 0x3c, !PT ;  /* 0x000000090c0c7c12 */ /* 0x000fe2000f8e3cff */
[----:B------:R-:W-:Y:S02]  /*1bd0*/  UIADD3.X UR19, UPT, UPT, URZ, UR31, URZ, UP1, !UPT ;  /* 0x0000001fff137290 */ /* 0x000fe40008ffe4ff */
[----:B------:R-:W-:Y:S01]  /*1be0*/  UIADD3 UR32, UPT, UPT, UR32, 0x5a80, URZ ;  /* 0x00005a8020207890 */ /* 0x000fe2000fffe0ff */
[----:B---3--:R-:W-:Y:S01]  /*1bf0*/  SHF.L.U32 R0, R12, 0x1f, RZ ;  /* 0x0000001f0c007819 */ /* 0x008fe200000006ff */
[----:B------:R-:W-:Y:S02]  /*1c00*/  UIADD3 UR40, UP0, UPT, UR30, 0x180, URZ ;  /* 0x000001801e287890 */ /* 0x000fe4000ff1e0ff */
[----:B------:R-:W-:Y:S01]  /*1c10*/  UIADD3 UR16, UPT, UPT, UR16, 0x1, URZ ;  /* 0x0000000110107890 */ /* 0x000fe2000fffe0ff */
[----:B------:R1:W2:Y:S01]  /*1c20*/  SYNCS.PHASECHK.TRANS64.TRYWAIT P0, [UR8+0x68], R0 ;  /* 0x00006800ff0075a7 */ /* 0x0002a20008001108 */
[----:B------:R-:W-:Y:S01]  /*1c30*/  UIMAD UR8, UR5, 0x2c00, UR4 ;  /* 0x00002c00050878a4 */ /* 0x000fe2000f8e0204 */
[----:B------:R-:W-:Y:S01]  /*1c40*/  UMOV UR38, 0x0 ;  /* 0x0000000000267882 */ /* 0x000fe20000000000 */
[----:B------:R-:W-:Y:S02]  /*1c50*/  UMOV UR39, 0x10000000 ;  /* 0x1000000000277882 */ /* 0x000fe40000000000 */
[----:B------:R-:W-:Y:S01]  /*1c60*/  UIADD3 UR8, UPT, UPT, UR6, 0x12a80, UR8 ;  /* 0x00012a8006087890 */ /* 0x000fe2000fffe008 */
[----:B------:R-:W-:Y:S01]  /*1c70*/  UTMALDG.3D [UR32], [UR18], desc[UR38] ;  /* 0x00002620120075b4 */ /* 0x000fe20008011000 */
[----:B------:R-:W-:Y:S02]  /*1c80*/  UIADD3.X UR41, UPT, UPT, URZ, UR31, URZ, UP0, !UPT ;  /* 0x0000001fff297290 */ /* 0x000fe400087fe4ff */
[----:B------:R-:W-:Y:S01]  /*1c90*/  UISETP.NE.AND UP0, UPT, UR16, UR7, UPT ;  /* 0x000000071000728c */ /* 0x000fe2000bf05270 */
[----:B------:R-:W-:Y:S01]  /*1ca0*/  UMOV UR5, 0x30000 ;  /* 0x0003000000057882 */ /* 0x000fe20000000000 */
[----:B------:R-:W-:Y:S01]  /*1cb0*/  UMOV UR12, UR36 ;  /* 0x00000024000c7c82 */ /* 0x000fe20008000000 */
[----:B------:R-:W-:Y:S01]  /*1cc0*/  UMOV UR9, UR33 ;  /* 0x0000002100097c82 */ /* 0x000fe20008000000 */
[----:B------:R-:W-:Y:S01]  /*1cd0*/  UMOV UR10, UR34 ;  /* 0x00000022000a7c82 */ /* 0x000fe20008000000 */
[----:B------:R-:W-:Y:S02]  /*1ce0*/  UMOV UR29, UR7 ;  /* 0x00000007001d7c82 */ /* 0x000fe40008000000 */
[----:B------:R3:W-:Y:S02]  /*1cf0*/  UTMALDG.3D.MULTICAST [UR8], [UR40], UR5, desc[UR38] ;  /* 0x00002608280073b4 */ /* 0x0007e40008011805 */
[----:B---3--:R-:W-:Y:S01]  /*1d00*/  UMOV UR5, UR23 ;  /* 0x0000001700057c82 */ /* 0x008fe20008000000 */
[----:B------:R-:W-:Y:S05]  /*1d10*/  BRA.U UP0, `(.L_x_32) ;  /* 0xfffffffd004c7547 */ /* 0x000fea000b83ffff */
.L_x_26:
[----:B------:R-:W-:Y:S01]  /*1d20*/  ULEA UR5, UR23, UR6, 0x3 ;  /* 0x0000000617057291 */ /* 0x000fe2000f8e18ff */
[----:B-1-3--:R-:W-:Y:S01]  /*1d30*/  SHF.L.U32 R0, R12, 0x1f, RZ ;  /* 0x0000001f0c007819 */ /* 0x00afe200000006ff */
[----:B------:R-:W-:Y:S01]  /*1d40*/  @!P1 SYNCS.ARRIVE.TRANS64.A1T0 RZ, [UR6+0xe8], RZ ;  /* 0x0000e8ffffff99a7 */ /* 0x000fe20008100006 */
[----:B------:R-:W-:-:S06]  /*1d50*/  UISETP.GT.AND UP0, UPT, UR28, UR27, UPT ;  /* 0x0000001b1c00728c */ /* 0x000fcc000bf04270 */
[----:B--2-4-:R1:W2:Y:S03]  /*1d60*/  SYNCS.PHASECHK.TRANS64.TRYWAIT P0, [UR5+0x68], R0 ;  /* 0x00006800ff0075a7 */ /* 0x0142a60008001105 */
[----:B------:R-:W-:Y:S05]  /*1d70*/  BRA.U !UP0, `(.L_x_33) ;  /* 0x0000000108c07547 */ /* 0x000fea000b800000 */
[----:B------:R-:W-:Y:S01]  /*1d80*/  UIADD3 UR32, UPT, UPT, UR25, UR29, URZ ;  /* 0x0000001d19207290 */ /* 0x000fe2000fffe0ff */
[----:B------:R-:W-:-:S11]  /*1d90*/  UMOV UR5, UR23 ;  /* 0x0000001700057c82 */ /* 0x000fd60008000000 */
.L_x_39:
[----:B--2---:R-:W-:Y:S01]  /*1da0*/  @!P3 MOV R2, 0x3c00 ;  /* 0x00003c000002b802 */ /* 0x004fe20000000f00 */
[----:B------:R-:W-:Y:S01]  /*1db0*/  ULEA UR17, UR5, UR6, 0x3 ;  /* 0x0000000605117291 */ /* 0x000fe2000f8e18ff */
[----:B--234-:R-:W-:Y:S11]  /*1dc0*/  @P0 BRA `(.L_x_34) ;  /* 0x00000000000c0947 */ /* 0x01cff60003800000 */
[----:B------:R-:W-:Y:S04]  /*1dd0*/  SHF.L.U32 R3, R12, 0x1f, RZ ;  /* 0x0000001f0c037819 */ /* 0x000fe800000006ff */
[----:B------:R-:W2:Y:S02]  /*1de0*/  SYNCS.PHASECHK.TRANS64.TRYWAIT P0, [UR17+0x68], R3 ;  /* 0x00006803ff0075a7 */ /* 0x000ea40008001111 */
[----:B--2---:R-:W-:Y:S05]  /*1df0*/  @!P0 BRA `(.L_x_35) ;  /* 0x0000007400008947 */ /* 0x004fea0003800000 */
.L_x_34:
[----:B------:R2:W-:Y:S01]  /*1e00*/  @!P3 SYNCS.ARRIVE.TRANS64 RZ, [UR17], R2 ;  /* 0x00000002ffffb9a7 */ /* 0x0005e20008000011 */
[----:B------:R-:W-:Y:S04]  /*1e10*/  ULOP3.LUT UR8, UR13, 0x2, URZ, 0xfc, !UPT ;  /* 0x000000020d087892 */ /* 0x000fe8000f8efcff */
[----:B------:R-:W-:Y:S09]  /*1e20*/  UISETP.NE.AND UP0, UPT, UR8, 0x2, UPT ;  /* 0x000000020800788c */ /* 0x000ff2000bf05270 */
[----:B------:R-:W-:Y:S05]  /*1e30*/  BRA.U UP0, `(.L_x_36) ;  /* 0x0000000100047547 */ /* 0x000fea000b800000 */
[----:B------:R-:W-:Y:S05]  /*1e40*/  BPT.TRAP 0x1 ;  /* 0x000000040000795c */ /* 0x000fea0000300000 */
.L_x_36:
[----:B------:R-:W-:Y:S04]  /*1e50*/  BSSY.RECONVERGENT B0, `(.L_x_37) ;  /* 0x0000003000007945 */ /* 0x000fe80003800200 */
[----:B------:R-:W-:Y:S05]  /*1e60*/  @P2 BRA `(.L_x_38) ;  /* 0x0000000000042947 */ /* 0x000fea0003800000 */
[----:B------:R-:W-:Y:S05]  /*1e70*/  BPT.TRAP 0x1 ;  /* 0x000000040000795c */ /* 0x000fea0000300000 */
.L_x_38:
[----:B------:R-:W-:Y:S05]  /*1e80*/  BSYNC.RECONVERGENT B0 ;  /* 0x0000000000007941 */ /* 0x000fea0003800200 */
.L_x_37:
[----:B------:R-:W-:Y:S02]  /*1e90*/  UIADD3 UR23, UPT, UPT, UR5, 0x1, URZ ;  /* 0x0000000105177890 */ /* 0x000fe4000fffe0ff */
[----:B------:R-:W-:Y:S02]  /*1ea0*/  ULEA UR16, UR5, UR6, 0xc ;  /* 0x0000000605107291 */ /* 0x000fe4000f8e60ff */
[----:B------:R-:W-:Y:S02]  /*1eb0*/  UISETP.NE.AND UP0, UPT, UR23, 0xd, UPT ;  /* 0x0000000d1700788c */ /* 0x000fe4000bf05270 */
[----:B------:R-:W-:Y:S02]  /*1ec0*/  UIADD3 UR42, UP1, UPT, UR30, 0x80, URZ ;  /* 0x000000801e2a7890 */ /* 0x000fe4000ff3e0ff */
[----:B------:R-:W-:Y:S02]  /*1ed0*/  USEL UR9, URZ, 0x1, UP0 ;  /* 0x00000001ff097887 */ /* 0x000fe40008000000 */
[----:B------:R-:W-:Y:S02]  /*1ee0*/  USEL UR23, UR23, URZ, UP0 ;  /* 0x000000ff17177287 */ /* 0x000fe40008000000 */
[----:B------:R-:W-:Y:S02]  /*1ef0*/  USHF.L.U32 UR18, UR29, 0x6, URZ ;  /* 0x000000061d127899 */ /* 0x000fe400080006ff */
[----:B------:R-:W-:Y:S01]  /*1f00*/  ULEA UR8, UR23, UR6, 0x3 ;  /* 0x0000000617087291 */ /* 0x000fe2000f8e18ff */
[----:B------:R-:W-:Y:S01]  /*1f10*/  LOP3.LUT R12, R12, UR9, RZ, 0x3c, !PT ;  /* 0x000000090c0c7c12 */ /* 0x000fe2000f8e3cff */
[----:B------:R-:W-:Y:S02]  /*1f20*/  UIADD3 UR16, UPT, UPT, UR16, 0x5a80, URZ ;  /* 0x00005a8010107890 */ /* 0x000fe4000fffe0ff */
[----:B------:R-:W-:Y:S01]  /*1f30*/  UIADD3.X UR43, UPT, UPT, URZ, UR31, URZ, UP1, !UPT ;  /* 0x0000001fff2b7290 */ /* 0x000fe20008ffe4ff */
[----:B-1----:R-:W-:Y:S01]  /*1f40*/  SHF.L.U32 R0, R12, 0x1f, RZ ;  /* 0x0000001f0c007819 */ /* 0x002fe200000006ff */
[----:B------:R-:W-:Y:S02]  /*1f50*/  UIADD3 UR40, UP0, UPT, UR30, 0x180, URZ ;  /* 0x000001801e287890 */ /* 0x000fe4000ff1e0ff */
[----:B------:R-:W-:Y:S01]  /*1f60*/  UIADD3 UR29, UPT, UPT, UR29, 0x1, URZ ;  /* 0x000000011d1d7890 */ /* 0x000fe2000fffe0ff */
[----:B------:R3:W4:Y:S01]  /*1f70*/  SYNCS.PHASECHK.TRANS64.TRYWAIT P0, [UR8+0x68], R0 ;  /* 0x00006800ff0075a7 */ /* 0x0007220008001108 */
[----:B------:R-:W-:Y:S01]  /*1f80*/  UIMAD UR8, UR5, 0x2c00, UR4 ;  /* 0x00002c00050878a4 */ /* 0x000fe2000f8e0204 */
[----:B------:R-:W-:Y:S01]  /*1f90*/  UMOV UR38, 0x0 ;  /* 0x0000000000267882 */ /* 0x000fe20000000000 */
[----:B------:R-:W-:Y:S01]  /*1fa0*/  UMOV UR39, 0x10000000 ;  /* 0x1000000000277882 */ /* 0x000fe20000000000 */
[----:B------:R-:W-:Y:S01]  /*1fb0*/  UMOV UR19, UR35 ;  /* 0x0000002300137c82 */ /* 0x000fe20008000000 */
[----:B------:R-:W-:Y:S01]  /*1fc0*/  UMOV UR20, UR36 ;  /* 0x0000002400147c82 */ /* 0x000fe20008000000 */
[----:B------:R-:W-:Y:S01]  /*1fd0*/  UIADD3 UR8, UPT, UPT, UR6, 0x12a80, UR8 ;  /* 0x00012a8006087890 */ /* 0x000fe2000fffe008 */
[----:B------:R-:W-:Y:S01]  /*1fe0*/  UTMALDG.3D [UR16], [UR42], desc[UR38] ;  /* 0x000026102a0075b4 */ /* 0x000fe20008011000 */
[----:B------:R-:W-:Y:S01]  /*1ff0*/  UIADD3.X UR41, UPT, UPT, URZ, UR31, URZ, UP0, !UPT ;  /* 0x0000001fff297290 */ /* 0x000fe200087fe4ff */
[----:B------:R-:W-:Y:S01]  /*2000*/  UMOV UR5, 0x30000 ;  /* 0x0003000000057882 */ /* 0x000fe20000000000 */
[----:B------:R-:W-:Y:S01]  /*2010*/  UMOV UR12, UR36 ;  /* 0x00000024000c7c82 */ /* 0x000fe20008000000 */
[----:B------:R-:W-:Y:S01]  /*2020*/  UMOV UR9, UR17 ;  /* 0x0000001100097c82 */ /* 0x000fe20008000000 */
[----:B------:R-:W-:Y:S01]  /*2030*/  UMOV UR10, UR18 ;  /* 0x00000012000a7c82 */ /* 0x000fe20008000000 */
[----:B------:R-:W-:Y:S04]  /*2040*/  UISETP.NE.AND UP0, UPT, UR29, UR32, UPT ;  /* 0x000000201d00728c */ /* 0x000fe8000bf05270 */
[----:B------:R1:W-:Y:S02]  /*2050*/  UTMALDG.3D.MULTICAST [UR8], [UR40], UR5, desc[UR38] ;  /* 0x00002608280073b4 */ /* 0x0003e40008011805 */
[----:B-1----:R-:W-:Y:S03]  /*2060*/  UMOV UR5, UR23 ;  /* 0x0000001700057c82 */ /* 0x002fe60008000000 */
[----:B------:R-:W-:Y:S05]  /*2070*/  BRA.U UP0, `(.L_x_39) ;  /* 0xfffffffd00487547 */ /* 0x000fea000b83ffff */
.L_x_33:
[C---:B------:R-:W-:Y:S01]  /*2080*/  LEA R3, R11.reuse, UR6, 0x3 ;  /* 0x000000060b037c11 */ /* 0x040fe2000f8e18ff */
[----:B------:R-:W-:Y:S01]  /*2090*/  NOP ;  /* 0x0000000000007918 */ /* 0x000fe20000000000 */
[----:B-1-3--:R-:W-:Y:S02]  /*20a0*/  SHF.L.U32 R0, R10, 0x1f, RZ ;  /* 0x0000001f0a007819 */ /* 0x00afe400000006ff */
[----:B------:R-:W-:Y:S02]  /*20b0*/  LEA R5, R11, UR6, 0x4 ;  /* 0x000000060b057c11 */ /* 0x000fe4000f8e20ff */
[----:B--2-4-:R-:W1:Y:S02]  /*20c0*/  SYNCS.PHASECHK.TRANS64.TRYWAIT P0, [R3+URZ+0xf0], R0 ;  /* 0x0000f000030075a7 */ /* 0x014e6400080011ff */
[----:B-1----:R-:W-:Y:S05]  /*20d0*/  @!P0 BRA `(.L_x_40) ;  /* 0x0000007000608947 */ /* 0x002fea0003800000 */
.L_x_120:
[----:B------:R-:W2:Y:S01]  /*20e0*/  LDS.128 R4, [R5+0x180] ;  /* 0x0001800005047984 */ /* 0x000ea20000000c00 */
[----:B------:R-:W-:Y:S01]  /*20f0*/  UISETP.GE.AND UP0, UPT, UR37, 0x1, UPT ;  /* 0x000000012500788c */ /* 0x000fe2000bf06270 */
[----:B------:R-:W-:Y:S01]  /*2100*/  @!PT LDS RZ, [RZ] ;  /* 0x00000000fffff984 */ /* 0x000fe20000000800 */
[----:B------:R-:W-:Y:S01]  /*2110*/  @!PT LDS RZ, [RZ] ;  /* 0x00000000fffff984 */ /* 0x000fe20000000800 */
[----:B------:R-:W-:Y:S01]  /*2120*/  @!PT LDS RZ, [RZ] ;  /* 0x00000000fffff984 */ /* 0x000fe20000000800 */
[----:B------:R-:W-:Y:S01]  /*2130*/  @!PT LDS RZ, [RZ] ;  /* 0x00000000fffff984 */ /* 0x000fe20000000800 */
[----:B------:R3:W-:Y:S06]  /*2140*/  MEMBAR.ALL.CTA ;  /* 0x0000000000007992 */ /* 0x0007ec0000008000 */
[----:B---3--:R-:W3:Y:S01]  /*2150*/  FENCE.VIEW.ASYNC.S ;  /* 0x00000000000073c6 */ /* 0x008ee20000000000 */
[----:B--2---:R-:W-:-:S13]  /*2160*/  LOP3.LUT P0, RZ, R6, 0x1, RZ, 0xc0, !PT ;  /* 0x0000000106ff7812 */ /* 0x004fda000780c0ff */
[----:B---3--:R-:W-:Y:S01]  /*2170*/  VOTEU.ANY UP1, P0 ;  /* 0x0000000000ff7886 */ /* 0x008fe20000020100 */
[----:B------:R-:W-:-:S13]  /*2180*/  PLOP3.LUT P0, PT, PT, PT, UP1, 0x80, 0x8 ;  /* 0x000000000008781c */ /* 0x000fda0003f0f018 */
[----:B-1----:R-:W-:Y:S02]  /*2190*/  @P0 LOP3.LUT R0, R5, 0xffff, RZ, 0xc0, !PT ;  /* 0x0000ffff05000812 */ /* 0x002fe400078ec0ff */
[----:B------:R-:W-:Y:S02]  /*21a0*/  @P0 MOV R2, R4 ;  /* 0x0000000400020202 */ /* 0x000fe40000000f00 */
[----:B------:R-:W-:Y:S01]  /*21b0*/  @P0 R2UR UR8, R0 ;  /* 0x00000000000802ca */ /* 0x000fe200000e0000 */
[----:B------:R-:W-:Y:S01]  /*21c0*/  VIADD R0, R3, 0x100 ;  /* 0x0000010003007836 */ /* 0x000fe20000000000 */
[----:B------:R-:W-:Y:S02]  /*21d0*/  @P0 SHF.R.U32.HI R4, RZ, 0x10, R5 ;  /* 0x00000010ff040819 */ /* 0x000fe40000011605 */
[----:B------:R-:W-:Y:S02]  /*21e0*/  @P0 R2UR UR9, R2 ;  /* 0x00000000020902ca */ /* 0x000fe400000e0000 */
[----:B------:R-:W-:-:S02]  /*21f0*/  PRMT R0, RZ, 0x654, R0 ;  /* 0x00000654ff007816 */ /* 0x000fc40000000000 */
[----:B------:R-:W-:Y:S02]  /*2200*/  @P0 R2UR UR5, R4 ;  /* 0x00000000040502ca */ /* 0x000fe400000e0000 */
[----:B------:R1:W-:Y:S03]  /*2210*/  SYNCS.ARRIVE.TRANS64.RED.A1T0 RZ, [R0+URZ], RZ ;  /* 0x000000ff00ff79a7 */ /* 0x0003e600081004ff */
[----:B------:R-:W-:-:S04]  /*2220*/  @UP1 UMOV UR21, UR8 ;  /* 0x0000000800151c82 */ /* 0x000fc80008000000 */
[----:B------:R-:W-:-:S04]  /*2230*/  @UP1 UMOV UR22, UR9 ;  /* 0x0000000900161c82 */ /* 0x000fc80008000000 */
[----:B------:R-:W-:Y:S01]  /*2240*/  @UP1 UMOV UR36, UR5 ;  /* 0x0000000500241c82 */ /* 0x000fe20008000000 */
[----:B------:R-:W-:Y:S05]  /*2250*/  BRA.U !UP0, `(.L_x_41) ;  /* 0x0000000108d47547 */ /* 0x000fea000b800000 */
[----:B------:R-:W2:Y:S01]  /*2260*/  LDCU.128 UR8, c[0x0][0xb10] ;  /* 0x00016200ff0877ac */ /* 0x000ea20008000c00 */
[----:B------:R-:W3:Y:S01]  /*2270*/  LDCU UR5, c[0x0][0xb20] ;  /* 0x00016400ff0577ac */ /* 0x000ee20008000800 */
[----:B------:R-:W4:Y:S01]  /*2280*/  LDCU UR12, c[0x0][0xb0c] ;  /* 0x00016180ff0c77ac */ /* 0x000f220008000800 */
[----:B------:R-:W1:Y:S01]  /*2290*/  LDCU.64 UR16, c[0x0][0xb28] ;  /* 0x00016500ff1077ac */ /* 0x000e620008000a00 */
[----:B------:R-:W-:Y:S02]  /*22a0*/  UISETP.NE.AND UP3, UPT, UR37, 0x1, UPT ;  /* 0x000000012500788c */ /* 0x000fe4000bf65270 */
[----:B--2---:R-:W-:Y:S02]  /*22b0*/  UIMAD.WIDE.U32 UR34, UR14, UR11, URZ ;  /* 0x0000000b0e2272a5 */ /* 0x004fe4000f8e00ff */
[----:B------:R-:W-:Y:S02]  /*22c0*/  UIMAD.WIDE.U32 UR18, UR15, UR8, URZ ;  /* 0x000000080f1272a5 */ /* 0x000fe4000f8e00ff */
[----:B------:R-:W-:-:S02]  /*22d0*/  UIMAD.WIDE.U32 UR32, UR21, UR11, URZ ;  /* 0x0000000b152072a5 */ /* 0x000fc4000f8e00ff */
[----:B------:R-:W-:Y:S01]  /*22e0*/  UISETP.NE.AND UP0, UPT, UR10, 0x1, UPT ;  /* 0x000000010a00788c */ /* 0x000fe2000bf05270 */
[----:B------:R-:W-:Y:S02]  /*22f0*/  UMOV UR11, UR35 ;  /* 0x00000023000b7c82 */ /* 0x000fe40008000000 */
[----:B------:R-:W-:Y:S01]  /*2300*/  UMOV UR18, UR19 ;  /* 0x0000001300127c82 */ /* 0x000fe20008000000 */
[----:B---3--:R-:W-:Y:S02]  /*2310*/  USHF.R.U32.HI UR11, URZ, UR5, UR11 ;  /* 0x00000005ff0b7299 */ /* 0x008fe4000801160b */
[----:B----4-:R-:W-:Y:S02]  /*2320*/  UISETP.NE.AND UP2, UPT, UR12, 0x1, UPT ;  /* 0x000000010c00788c */ /* 0x010fe4000bf45270 */
[----:B------:R-:W-:Y:S02]  /*2330*/  USHF.R.U32.HI UR18, URZ, UR9, UR18 ;  /* 0x00000009ff127299 */ /* 0x000fe40008011612 */
[----:B------:R-:W-:-:S02]  /*2340*/  USEL UR11, UR14, UR11, !UP0 ;  /* 0x0000000b0e0b7287 */ /* 0x000fc4000c000000 */
[----:B------:R-:W-:Y:S02]  /*2350*/  USEL UR18, UR15, UR18, !UP2 ;  /* 0x000000120f127287 */ /* 0x000fe4000d000000 */
[----:B-1----:R-:W-:Y:S02]  /*2360*/  UIMAD.WIDE.U32 UR38, UR11, UR16, URZ ;  /* 0x000000100b2672a5 */ /* 0x002fe4000f8e00ff */
[----:B------:R-:W-:Y:S02]  /*2370*/  UIMAD.WIDE.U32 UR34, UR22, UR8, URZ ;  /* 0x00000008162272a5 */ /* 0x000fe4000f8e00ff */
[----:B------:R-:W-:Y:S01]  /*2380*/  UIMAD.WIDE.U32 UR40, UR18, UR16, URZ ;  /* 0x00000010122872a5 */ /* 0x000fe2000f8e00ff */
[----:B------:R-:W-:Y:S02]  /*2390*/  UMOV UR32, UR33 ;  /* 0x0000002100207c82 */ /* 0x000fe40008000000 */
[----:B------:R-:W-:Y:S01]  /*23a0*/  UMOV UR38, UR39 ;  /* 0x0000002700267c82 */ /* 0x000fe20008000000 */
[----:B------:R-:W-:-:S02]  /*23b0*/  USHF.R.U32.HI UR32, URZ, UR5, UR32 ;  /* 0x00000005ff207299 */ /* 0x000fc40008011620 */
[----:B------:R-:W-:Y:S01]  /*23c0*/  @UP3 USHF.R.U32.HI UR11, URZ, UR17, UR38 ;  /* 0x00000011ff0b3299 */ /* 0x000fe20008011626 */
[----:B------:R-:W-:Y:S01]  /*23d0*/  UMOV UR34, UR35 ;  /* 0x0000002300227c82 */ /* 0x000fe20008000000 */
[----:B------:R-:W-:Y:S01]  /*23e0*/  UMOV UR40, UR41 ;  /* 0x0000002900287c82 */ /* 0x000fe20008000000 */
[----:B------:R-:W-:Y:S02]  /*23f0*/  USHF.R.U32.HI UR34, URZ, UR9, UR34 ;  /* 0x00000009ff227299 */ /* 0x000fe40008011622 */
[----:B------:R-:W-:Y:S02]  /*2400*/  USEL UR32, UR21, UR32, !UP0 ;  /* 0x0000002015207287 */ /* 0x000fe4000c000000 */
[----:B------:R-:W-:Y:S02]  /*2410*/  @UP3 USHF.R.U32.HI UR18, URZ, UR17, UR40 ;  /* 0x00000011ff123299 */ /* 0x000fe40008011628 */
[----:B------:R-:W-:Y:S02]  /*2420*/  UIMAD UR11, UR37, UR11, URZ ;  /* 0x0000000b250b72a4 */ /* 0x000fe4000f8e02ff */
[----:B------:R-:W-:-:S02]  /*2430*/  USEL UR34, UR22, UR34, !UP2 ;  /* 0x0000002216227287 */ /* 0x000fc4000d000000 */
[----:B------:R-:W-:Y:S02]  /*2440*/  UIMAD UR5, UR37, UR18, URZ ;  /* 0x00000012250572a4 */ /* 0x000fe4000f8e02ff */
[----:B------:R-:W-:Y:S02]  /*2450*/  UISETP.GE.AND UP0, UPT, UR32, UR11, UPT ;  /* 0x0000000b2000728c */ /* 0x000fe4000bf06270 */
[----:B------:R-:W-:Y:S02]  /*2460*/  UIMAD.WIDE.U32 UR8, UR32, UR16, URZ ;  /* 0x00000010200872a5 */ /* 0x000fe4000f8e00ff */
[----:B------:R-:W-:Y:S02]  /*2470*/  UISETP.GE.OR UP0, UPT, UR34, UR5, UP0 ;  /* 0x000000052200728c */ /* 0x000fe40008706670 */
[----:B------:R-:W-:Y:S02]  /*2480*/  UIMAD.WIDE.U32 UR38, UR34, UR16, URZ ;  /* 0x00000010222672a5 */ /* 0x000fe4000f8e00ff */
[----:B------:R-:W-:Y:S01]  /*2490*/  UIADD3 UR8, UPT, UPT, -UR32, URZ, URZ ;  /* 0x000000ff20087290 */ /* 0x000fe2000fffe1ff */
[----:B------:R-:W-:Y:S01]  /*24a0*/  UMOV UR5, UR9 ;  /* 0x0000000900057c82 */ /* 0x000fe20008000000 */
[----:B------:R-:W-:-:S02]  /*24b0*/  UIADD3 UR9, UPT, UPT, -UR34, URZ, URZ ;  /* 0x000000ff22097290 */ /* 0x000fc4000fffe1ff */
[----:B------:R-:W-:-:S03]  /*24c0*/  USHF.R.U32.HI UR5, URZ, UR17, UR5 ;  /* 0x00000011ff057299 */ /* 0x000fc60008011605 */
[----:B------:R-:W-:Y:S01]  /*24d0*/  @!UP0 UMOV UR38, UR39 ;  /* 0x0000002700268c82 */ /* 0x000fe20008000000 */
[----:B------:R-:W-:Y:S02]  /*24e0*/  UIMAD UR8, UR10, UR8, UR21 ;  /* 0x000000080a0872a4 */ /* 0x000fe4000f8e0215 */
[----:B------:R-:W-:Y:S02]  /*24f0*/  USEL UR5, UR32, UR5, !UP3 ;  /* 0x0000000520057287 */ /* 0x000fe4000d800000 */
[----:B------:R-:W-:Y:S02]  /*2500*/  @!UP0 USHF.R.U32.HI UR17, URZ, UR17, UR38 ;  /* 0x00000011ff118299 */ /* 0x000fe40008011626 */
[----:B------:R-:W-:Y:S02]  /*2510*/  UIADD3 UR11, UPT, UPT, -UR5, URZ, URZ ;  /* 0x000000ff050b7290 */ /* 0x000fe4000fffe1ff */
[----:B------:R-:W-:Y:S02]  /*2520*/  @!UP0 USEL UR17, UR34, UR17, !UP3 ;  /* 0x0000001122118287 */ /* 0x000fe4000d800000 */
[----:B------:R-:W-:-:S02]  /*2530*/  UIMAD UR11, UR37, UR11, UR32 ;  /* 0x0000000b250b72a4 */ /* 0x000fc4000f8e0220 */
[----:B------:R-:W-:Y:S02]  /*2540*/  @!UP0 UIADD3 UR5, UPT, UPT, UR5, -UR17, URZ ;  /* 0x8000001105058290 */ /* 0x000fe4000fffe0ff */
[----:B------:R-:W-:Y:S02]  /*2550*/  @!UP0 UIMAD UR11, UR11, UR18, UR17 ;  /* 0x000000120b0b82a4 */ /* 0x000fe4000f8e0211 */
[----:B------:R-:W-:Y:S02]  /*2560*/  @!UP0 UIMAD UR32, UR37, UR5, UR34 ;  /* 0x00000005252082a4 */ /* 0x000fe4000f8e0222 */
[----:B------:R-:W-:Y:S02]  /*2570*/  UIMAD UR9, UR12, UR9, UR22 ;  /* 0x000000090c0972a4 */ /* 0x000fe4000f8e0216 */
[----:B------:R-:W-:Y:S01]  /*2580*/  UIMAD UR21, UR32, UR10, UR8 ;  /* 0x0000000a201572a4 */ /* 0x000fe2000f8e0208 */
[----:B------:R-:W-:Y:S02]  /*2590*/  @!UP0 UMOV UR34, UR11 ;  /* 0x0000000b00228c82 */ /* 0x000fe40008000000 */
[----:B------:R-:W-:-:S12]  /*25a0*/  UIMAD UR22, UR34, UR12, UR9 ;  /* 0x0000000c221672a4 */ /* 0x000fd8000f8e0209 */
.L_x_41:
[----:B------:R-:W2:Y:S02]  /*25b0*/  LDCU UR5, c[0x0][0xb30] ;  /* 0x00016600ff0577ac */ /* 0x000ea40008000800 */
[----:B--2---:R-:W-:-:S09]  /*25c0*/  UISETP.NE.AND UP0, UPT, UR5, 0x1, UPT ;  /* 0x000000010500788c */ /* 0x004fd2000bf05270 */
[----:B------:R-:W-:Y:S05]  /*25d0*/  BRA.U UP0, `(.L_x_42) ;  /* 0x0000000100447547 */ /* 0x000fea000b800000 */
[----:B------:R-:W2:Y:S01]  /*25e0*/  LDCU.128 UR8, c[0x0][0xb10] ;  /* 0x00016200ff0877ac */ /* 0x000ea20008000c00 */
[----:B------:R-:W3:Y:S01]  /*25f0*/  LDCU UR12, c[0x0][0xb0c] ;  /* 0x00016180ff0c77ac */ /* 0x000ee20008000800 */
[----:B------:R-:W4:Y:S01]  /*2600*/  LDCU UR5, c[0x0][0xb20] ;  /* 0x00016400ff0577ac */ /* 0x000f220008000800 */
[----:B--2---:R-:W-:Y:S02]  /*2610*/  UIMAD.WIDE.U32 UR18, UR22, UR8, URZ ;  /* 0x00000008161272a5 */ /* 0x004fe4000f8e00ff */
[----:B------:R-:W-:Y:S02]  /*2620*/  UIMAD.WIDE.U32 UR16, UR21, UR11, URZ ;  /* 0x0000000b151072a5 */ /* 0x000fe4000f8e00ff */
[----:B---3--:R-:W-:Y:S02]  /*2630*/  UISETP.NE.AND UP2, UPT, UR12, 0x1, UPT ;  /* 0x000000010c00788c */ /* 0x008fe4000bf45270 */
[----:B------:R-:W-:Y:S01]  /*2640*/  UISETP.NE.AND UP0, UPT, UR10, 0x1, UPT ;  /* 0x000000010a00788c */ /* 0x000fe2000bf05270 */
[----:B------:R-:W-:-:S02]  /*2650*/  UMOV UR8, UR19 ;  /* 0x0000001300087c82 */ /* 0x000fc40008000000 */
[----:B------:R-:W-:Y:S01]  /*2660*/  UMOV UR16, UR17 ;  /* 0x0000001100107c82 */ /* 0x000fe20008000000 */
[----:B------:R-:W-:Y:S02]  /*2670*/  USHF.R.U32.HI UR8, URZ, UR9, UR8 ;  /* 0x00000009ff087299 */ /* 0x000fe40008011608 */
[----:B----4-:R-:W-:Y:S02]  /*2680*/  USHF.R.U32.HI UR5, URZ, UR5, UR16 ;  /* 0x00000005ff057299 */ /* 0x010fe40008011610 */
[----:B------:R-:W-:Y:S02]  /*2690*/  USEL UR8, UR22, UR8, !UP2 ;  /* 0x0000000816087287 */ /* 0x000fe4000d000000 */
[----:B------:R-:W-:-:S04]  /*26a0*/  USEL UR5, UR21, UR5, !UP0 ;  /* 0x0000000515057287 */ /* 0x000fc8000c000000 */
[----:B------:R-:W-:Y:S02]  /*26b0*/  UIADD3 UR9, UPT, UPT, UR8, -UR5, URZ ;  /* 0x8000000508097290 */ /* 0x000fe4000fffe0ff */
[----:B------:R-:W-:Y:S02]  /*26c0*/  UIADD3 UR5, UPT, UPT, -UR8, UR5, URZ ;  /* 0x0000000508057290 */ /* 0x000fe4000fffe1ff */
[----:B------:R-:W-:Y:S02]  /*26d0*/  UIMAD UR21, UR9, UR10, UR21 ;  /* 0x0000000a091572a4 */ /* 0x000fe4000f8e0215 */
[----:B------:R-:W-:-:S12]  /*26e0*/  UIMAD UR22, UR5, UR12, UR22 ;  /* 0x0000000c051672a4 */ /* 0x000fd8000f8e0216 */
.L_x_42:
[----:B------:R-:W-:Y:S01]  /*26f0*/  VIADD R11, R11, 0x1 ;  /* 0x000000010b0b7836 */ /* 0x000fe20000000000 */
[----:B------:R-:W-:Y:S01]  /*2700*/  PLOP3.LUT P1, PT, PT, PT, PT, 0x80, 0x8 ;  /* 0x000000000008781c */ /* 0x000fe20003f2f070 */
[----:B------:R-:W-:Y:S02]  /*2710*/  UIADD3 UR59, UPT, UPT, UR22, UR47, URZ ;  /* 0x0000002f163b7290 */ /* 0x000fe4000fffe0ff */
[----:B------:R-:W-:Y:S01]  /*2720*/  UIADD3 UR58, UPT, UPT, UR21, UR46, URZ ;  /* 0x0000002e153a7290 */ /* 0x000fe2000fffe0ff */
[----:B------:R-:W-:-:S04]  /*2730*/  ISETP.NE.AND P0, PT, R11, 0x2, PT ;  /* 0x000000020b00780c */ /* 0x000fc80003f05270 */
[----:B------:R-:W-:Y:S02]  /*2740*/  SEL R3, RZ, 0x1, P0 ;  /* 0x00000001ff037807 */ /* 0x000fe40000000000 */
[----:B------:R-:W-:Y:S02]  /*2750*/  SEL R11, R11, RZ, P0 ;  /* 0x000000ff0b0b7207 */ /* 0x000fe40000000000 */
[----:B------:R-:W-:Y:S01]  /*2760*/  LOP3.LUT R10, R10, R3, RZ, 0x3c, !PT ;  /* 0x000000030a0a7212 */ /* 0x000fe200078e3cff */
[----:B------:R-:W-:Y:S06]  /*2770*/  BRA.U UP1, `(.L_x_43) ;  /* 0xfffffff101447547 */ /* 0x000fec000b83ffff */
[----:B------:R-:W-:Y:S01]  /*2780*/  UIADD3 UR6, UPT, UPT, UR6, 0x68, URZ ;  /* 0x0000006806067890 */ /* 0x000fe2000fffe0ff */
[----:B------:R-:W-:-:S03]  /*2790*/  SHF.L.U32 R3, R12, 0x1f, RZ ;  /* 0x0000001f0c037819 */ /* 0x000fc600000006ff */
[----:B------:R-:W-:-:S09]  /*27a0*/  ULEA UR4, UR23, UR6, 0x3 ;  /* 0x0000000617047291 */ /* 0x000fd2000f8e18ff */
[----:B------:R-:W2:Y:S02]  /*27b0*/  SYNCS.PHASECHK.TRANS64.TRYWAIT P0, [UR4], R3 ;  /* 0x00000003ff0075a7 */ /* 0x000ea40008001104 */
[----:B--2---:R-:W-:Y:S05]  /*27c0*/  @!P0 BRA `(.L_x_44) ;  /* 0x0000006800b88947 */ /* 0x004fea0003800000 */
.L_x_122:
[----:B------:R-:W-:-:S04]  /*27d0*/  UIADD3 UR5, UPT, UPT, UR23, 0x1, URZ ;  /* 0x0000000117057890 */ /* 0x000fc8000fffe0ff */
[----:B------:R-:W-:-:S04]  /*27e0*/  UISETP.NE.AND UP0, UPT, UR5, 0xd, UPT ;  /* 0x0000000d0500788c */ /* 0x000fc8000bf05270 */
[----:B------:R-:W-:Y:S02]  /*27f0*/  USEL UR7, URZ, 0x1, UP0 ;  /* 0x00000001ff077887 */ /* 0x000fe40008000000 */
[----:B------:R-:W-:-:S04]  /*2800*/  USEL UR5, UR5, URZ, UP0 ;  /* 0x000000ff05057287 */ /* 0x000fc80008000000 */
[----:B------:R-:W-:Y:S01]  /*2810*/  ULEA UR4, UR5, UR6, 0x3 ;  /* 0x0000000605047291 */ /* 0x000fe2000f8e18ff */
[----:B------:R-:W-:-:S04]  /*2820*/  LOP3.LUT R2, R12, UR7, RZ, 0x3c, !PT ;  /* 0x000000070c027c12 */ /* 0x000fc8000f8e3cff */
[----:B-1----:R-:W-:-:S04]  /*2830*/  SHF.L.U32 R3, R2, 0x1f, RZ ;  /* 0x0000001f02037819 */ /* 0x002fc800000006ff */
[----:B------:R-:W1:Y:S02]  /*2840*/  SYNCS.PHASECHK.TRANS64.TRYWAIT P0, [UR4], R3 ;  /* 0x00000003ff0075a7 */ /* 0x000e640008001104 */
[----:B-1----:R-:W-:Y:S05]  /*2850*/  @!P0 BRA `(.L_x_45) ;  /* 0x0000006800ac8947 */ /* 0x002fea0003800000 */
.L_x_124:
        /* <DEDUP_REMOVED lines=9> */
.L_x_126:
        /* <DEDUP_REMOVED lines=9> */
.L_x_128:
        /* <DEDUP_REMOVED lines=9> */
.L_x_130:
        /* <DEDUP_REMOVED lines=9> */
.L_x_132:
        /* <DEDUP_REMOVED lines=9> */
.L_x_134:
        /* <DEDUP_REMOVED lines=9> */
.L_x_136:
        /* <DEDUP_REMOVED lines=9> */
.L_x_138:
        /* <DEDUP_REMOVED lines=9> */
.L_x_140:
        /* <DEDUP_REMOVED lines=9> */
.L_x_142:
        /* <DEDUP_REMOVED lines=9> */
.L_x_144:
[----:B------:R-:W-:-:S04]  /*2e00*/  UIADD3 UR5, UPT, UPT, UR5, 0x1, URZ ;  /* 0x0000000105057890 */ /* 0x000fc8000fffe0ff */
[----:B------:R-:W-:-:S04]  /*2e10*/  UISETP.NE.AND UP0, UPT, UR5, 0xd, UPT ;  /* 0x0000000d0500788c */ /* 0x000fc8000bf05270 */
[----:B------:R-:W-:Y:S02]  /*2e20*/  USEL UR4, URZ, 0x1, UP0 ;  /* 0x00000001ff047887 */ /* 0x000fe40008000000 */
[----:B------:R-:W-:-:S04]  /*2e30*/  USEL UR5, UR5, URZ, UP0 ;  /* 0x000000ff05057287 */ /* 0x000fc80008000000 */
[----:B------:R-:W-:Y:S01]  /*2e40*/  ULEA UR5, UR5, UR6, 0x3 ;  /* 0x0000000605057291 */ /* 0x000fe2000f8e18ff */
[----:B-1----:R-:W-:-:S04]  /*2e50*/  LOP3.LUT R3, R2, UR4, RZ, 0x3c, !PT ;  /* 0x0000000402037c12 */ /* 0x002fc8000f8e3cff */
[----:B------:R-:W-:Y:S01]  /*2e60*/  SHF.L.U32 R3, R3, 0x1f, RZ ;  /* 0x0000001f03037819 */ /* 0x000fe200000006ff */
[----:B------:R-:W-:-:S07]  /*2e70*/  IMAD.U32 R0, RZ, RZ, UR5 ;  /* 0x00000005ff007e24 */ /* 0x000fce000f8e00ff */
.L_x_56:
[----:B-1----:R1:W2:Y:S02]  /*2e80*/  SYNCS.PHASECHK.TRANS64.TRYWAIT P0, [R0+URZ], R3 ;  /* 0x00000003000075a7 */ /* 0x0022a400080011ff */
[----:B--2---:R-:W-:Y:S05]  /*2e90*/  @!P0 NANOSLEEP.SYNCS 0x989680 ;  /* 0x009896800000895d */ /* 0x004fea0003900000 */
[----:B------:R-:W2:Y:S02]  /*2ea0*/  @!P0 SYNCS.PHASECHK.TRANS64 P0, [R0+URZ], R3 ;  /* 0x00000003000085a7 */ /* 0x000ea400080010ff */
[----:B--2---:R-:W-:Y:S05]  /*2eb0*/  @P0 EXIT ;  /* 0x000000000000094d */ /* 0x004fea0003800000 */
[----:B------:R-:W-:Y:S05]  /*2ec0*/  BRA `(.L_x_56) ;  /* 0xfffffffc00ec7947 */ /* 0x000fea000383ffff */
.L_x_23:
[----:B------:R-:W-:-:S04]  /*2ed0*/  UISETP.NE.AND UP0, UPT, UR60, URZ, UPT ;  /* 0x000000ff3c00728c */ /* 0x000fc8000bf05270 */
[----:B------:R-:W-:-:S09]  /*2ee0*/  UISETP.NE.OR UP0, UPT, UR5, 0x1, UP0 ;  /* 0x000000010500788c */ /* 0x000fd20008705670 */
[----:B------:R-:W-:Y:S05]  /*2ef0*/  BRA.U UP0, `(.L_x_57) ;  /* 0x0000000500487547 */ /* 0x000fea000b800000 */
[----:B------:R-:W-:Y:S01]  /*2f00*/  ISETP.GE.U32.AND P2, PT, R0, 0x2, PT ;  /* 0x000000020000780c */ /* 0x000fe20003f46070 */
[----:B------:R-:W-:Y:S01]  /*2f10*/  IMAD.MOV.U32 R12, RZ, RZ, 0x1 ;  /* 0x00000001ff0c7424 */ /* 0x000fe200078e00ff */
[----:B------:R-:W-:Y:S02]  /*2f20*/  CS2R R10, SRZ ;  /* 0x00000000000a7805 */ /* 0x000fe4000001ff00 */
[----:B------:R-:W-:Y:S01]  /*2f30*/  CS2R R8, SRZ ;  /* 0x0000000000087805 */ /* 0x000fe2000001ff00 */
[----:B------:R-:W-:Y:S01]  /*2f40*/  UMOV UR4, 0x400 ;  /* 0x0000040000047882 */ /* 0x000fe20000000000 */
[----:B------:R-:W-:Y:S01]  /*2f50*/  UMOV UR6, URZ ;  /* 0x000000ff00067c82 */ /* 0x000fe20008000000 */
[----:B------:R-:W-:-:S12]  /*2f60*/  ULEA UR60, UR60, UR4, 0x18 ;  /* 0x000000043c3c7291 */ /* 0x000fd8000f8ec0ff */
.L_x_61:
[----:B------:R-:W-:Y:S02]  /*2f70*/  LEA R2, R8, UR60, 0x3 ;  /* 0x0000003c08027c11 */ /* 0x000fe4000f8e18ff */
[----:B------:R-:W-:-:S03]  /*2f80*/  SHF.L.U32 R5, R9, 0x1f, RZ ;  /* 0x0000001f09057819 */ /* 0x000fc600000006ff */
[----:B------:R-:W-:Y:S01]  /*2f90*/  VIADD R4, R2, 0x160 ;  /* 0x0000016002047836 */ /* 0x000fe20000000000 */
[----:B------:R-:W2:Y:S02]  /*2fa0*/  SYNCS.PHASECHK.TRANS64.TRYWAIT P0, [R2+URZ+0x150], R5 ;  /* 0x00015005020075a7 */ /* 0x000ea400080011ff */
[----:B--2---:R-:W-:Y:S05]  /*2fb0*/  @!P0 BRA `(.L_x_58) ;  /* 0x0000006400dc8947 */ /* 0x004fea0003800000 */
.L_x_145:
[----:B------:R-:W-:Y:S01]  /*2fc0*/  ULEA UR5, UR6, UR60, 0x3 ;  /* 0x0000003c06057291 */ /* 0x000fe2000f8e18ff */
[----:B------:R-:W-:Y:S02]  /*2fd0*/  PRMT R4, RZ, 0x654, R4 ;  /* 0x00000654ff047816 */ /* 0x000fe40000000004 */
[----:B--2---:R-:W-:Y:S01]  /*2fe0*/  SHF.L.U32 R5, R12, 0x1f, RZ ;  /* 0x0000001f0c057819 */ /* 0x004fe200000006ff */
[----:B------:R-:W-:Y:S01]  /*2ff0*/  UIADD3 UR4, UPT, UPT, UR5, 0xf0, URZ ;  /* 0x000000f005047890 */ /* 0x000fe2000fffe0ff */
[----:B------:R2:W-:Y:S05]  /*3000*/  SYNCS.ARRIVE.TRANS64.RED.A1T0 RZ, [R4+URZ], RZ ;  /* 0x000000ff04ff79a7 */ /* 0x0005ea00081004ff */
[----:B------:R-:W-:Y:S01]  /*3010*/  IMAD.U32 R7, RZ, RZ, UR4 ;  /* 0x00000004ff077e24 */ /* 0x000fe2000f8e00ff */
[----:B------:R-:W3:Y:S04]  /*3020*/  SYNCS.PHASECHK.TRANS64.TRYWAIT P0, [UR5+0x100], R5 ;  /* 0x00010005ff0075a7 */ /* 0x000ee80008001105 */
[----:B------:R-:W-:Y:S01]  /*3030*/  PRMT R6, R0, 0x654, R7 ;  /* 0x0000065400067816 */ /* 0x000fe20000000007 */
[----:B--2---:R-:W-:Y:S01]  /*3040*/  @!P2 IMAD.MOV.U32 R4, RZ, RZ, 0x10 ;  /* 0x00000010ff04a424 */ /* 0x004fe200078e00ff */
[----:B---3--:R-:W-:Y:S06]  /*3050*/  @!P0 BRA `(.L_x_59) ;  /* 0x0000006400c88947 */ /* 0x008fec0003800000 */
.L_x_147:
[----:B------:R-:W-:Y:S01]  /*3060*/  ULEA UR4, UR6, UR60, 0x4 ;  /* 0x0000003c06047291 */ /* 0x000fe2000f8e20ff */
[----:B------:R-:W-:Y:S01]  /*3070*/  SEL R3, R6, R3, !P2 ;  /* 0x0000000306037207 */ /* 0x000fe20005000000 */
[----:B------:R-:W-:Y:S01]  /*3080*/  UIADD3 UR5, UPT, UPT, UR5, 0xf0, URZ ;  /* 0x000000f005057890 */ /* 0x000fe2000fffe0ff */
[----:B--2---:R-:W-:Y:S01]  /*3090*/  LEA R2, R11, UR60, 0x3 ;  /* 0x0000003c0b027c11 */ /* 0x004fe2000f8e18ff */
[----:B------:R-:W-:Y:S01]  /*30a0*/  UIADD3 UR4, UPT, UPT, UR4, 0x180, URZ ;  /* 0x0000018004047890 */ /* 0x000fe2000fffe0ff */
[----:B------:R-:W-:Y:S01]  /*30b0*/  SHF.L.U32 R5, R10, 0x1f, RZ ;  /* 0x0000001f0a057819 */ /* 0x000fe200000006ff */
[----:B------:R2:W-:Y:S01]  /*30c0*/  @!P2 SYNCS.ARRIVE.TRANS64.RED RZ, [R3+URZ], R4 ;  /* 0x0000000403ffa9a7 */ /* 0x0005e200080004ff */
[----:B------:R-:W-:Y:S01]  /*30d0*/  UIADD3 UR6, UPT, UPT, UR6, 0x1, URZ ;  /* 0x0000000106067890 */ /* 0x000fe2000fffe0ff */
[----:B------:R-:W-:-:S03]  /*30e0*/  VIADD R8, R8, 0x1 ;  /* 0x0000000108087836 */ /* 0x000fc60000000000 */
[----:B------:R-:W-:Y:S02]  /*30f0*/  UISETP.NE.AND UP0, UPT, UR6, 0x2, UPT ;  /* 0x000000020600788c */ /* 0x000fe4000bf05270 */
[----:B------:R-:W-:Y:S06]  /*3100*/  UGETNEXTWORKID.BROADCAST [UR4], [UR5] ;  /* 0x00000000040073ca */ /* 0x000fec0008000100 */
[----:B------:R-:W-:Y:S01]  /*3110*/  USEL UR4, URZ, 0x1, UP0 ;  /* 0x00000001ff047887 */ /* 0x000fe20008000000 */
[----:B------:R-:W-:Y:S01]  /*3120*/  ISETP.NE.AND P0, PT, R8, 0x2, PT ;  /* 0x000000020800780c */ /* 0x000fe20003f05270 */
[----:B------:R-:W-:Y:S01]  /*3130*/  USEL UR6, UR6, URZ, UP0 ;  /* 0x000000ff06067287 */ /* 0x000fe20008000000 */
[----:B------:R-:W3:Y:S03]  /*3140*/  SYNCS.PHASECHK.TRANS64.TRYWAIT P1, [R2+URZ+0xf0], R5 ;  /* 0x0000f005020075a7 */ /* 0x000ee600080211ff */
[----:B------:R-:W-:Y:S01]  /*3150*/  LOP3.LUT R12, R12, UR4, RZ, 0x3c, !PT ;  /* 0x000000040c0c7c12 */ /* 0x000fe2000f8e3cff */
[----:B--23--:R-:W-:Y:S07]  /*3160*/  @!P1 BRA `(.L_x_60) ;  /* 0x00000064009c9947 */ /* 0x00cfee0003800000 */
.L_x_148:
[C---:B------:R-:W-:Y:S01]  /*3170*/  LEA R4, R11.reuse, UR60, 0x4 ;  /* 0x0000003c0b047c11 */ /* 0x040fe2000f8e20ff */
[----:B--2---:R-:W-:Y:S01]  /*3180*/  VIADD R2, R2, 0x100 ;  /* 0x0000010002027836 */ /* 0x004fe20000000000 */
[----:B------:R-:W-:Y:S01]  /*3190*/  SEL R8, R8, RZ, P0 ;  /* 0x000000ff08087207 */ /* 0x000fe20000000000 */
[----:B------:R-:W-:-:S03]  /*31a0*/  VIADD R11, R11, 0x1 ;  /* 0x000000010b0b7836 */ /* 0x000fc60000000000 */
[----:B------:R-:W2:Y:S01]  /*31b0*/  LDS.128 R4, [R4+0x180] ;  /* 0x0001800004047984 */ /* 0x000ea20000000c00 */
[----:B------:R-:W-:Y:S02]  /*31c0*/  PRMT R2, RZ, 0x654, R2 ;  /* 0x00000654ff027816 */ /* 0x000fe40000000002 */
[C---:B------:R-:W-:Y:S01]  /*31d0*/  ISETP.NE.AND P1, PT, R11.reuse, 0x2, PT ;  /* 0x000000020b00780c */ /* 0x040fe20003f25270 */
[----:B------:R-:W-:Y:S01]  /*31e0*/  @!PT LDS RZ, [RZ] ;  /* 0x00000000fffff984 */ /* 0x000fe20000000800 */
[----:B------:R-:W-:Y:S01]  /*31f0*/  @!PT LDS RZ, [RZ] ;  /* 0x00000000fffff984 */ /* 0x000fe20000000800 */
[----:B------:R-:W-:Y:S01]  /*3200*/  @!PT LDS RZ, [RZ] ;  /* 0x00000000fffff984 */ /* 0x000fe20000000800 */
[----:B------:R-:W-:Y:S01]  /*3210*/  @!PT LDS RZ, [RZ] ;  /* 0x00000000fffff984 */ /* 0x000fe20000000800 */
[----:B------:R3:W-:Y:S06]  /*3220*/  MEMBAR.ALL.CTA ;  /* 0x0000000000007992 */ /* 0x0007ec0000008000 */
[----:B---3--:R-:W3:Y:S01]  /*3230*/  FENCE.VIEW.ASYNC.S ;  /* 0x00000000000073c6 */ /* 0x008ee20000000000 */
[----:B------:R-:W-:Y:S01]  /*3240*/  SEL R11, R11, RZ, P1 ;  /* 0x000000ff0b0b7207 */ /* 0x000fe20000800000 */
[----:B---3--:R3:W-:Y:S01]  /*3250*/  SYNCS.ARRIVE.TRANS64.RED.A1T0 RZ, [R2+URZ], RZ ;  /* 0x000000ff02ff79a7 */ /* 0x0087e200081004ff */
[----:B--2---:R-:W-:-:S02]  /*3260*/  LOP3.LUT P3, RZ, R6, 0x1, RZ, 0xc0, !PT ;  /* 0x0000000106ff7812 */ /* 0x004fc4000786c0ff */
[----:B------:R-:W-:-:S04]  /*3270*/  SEL R5, RZ, 0x1, P1 ;  /* 0x00000001ff057807 */ /* 0x000fc80000800000 */
[----:B------:R-:W-:Y:S02]  /*3280*/  LOP3.LUT R10, R10, R5, RZ, 0x3c, !PT ;  /* 0x000000050a0a7212 */ /* 0x000fe400078e3cff */
[----:B---3--:R-:W-:-:S04]  /*3290*/  SEL R2, RZ, 0x1, P0 ;  /* 0x00000001ff027807 */ /* 0x008fc80000000000 */
[----:B------:R-:W-:Y:S01]  /*32a0*/  LOP3.LUT R9, R9, R2, RZ, 0x3c, !PT ;  /* 0x0000000209097212 */ /* 0x000fe200078e3cff */
[----:B------:R-:W-:Y:S06]  /*32b0*/  @P3 BRA `(.L_x_61) ;  /* 0xfffffffc002c3947 */ /* 0x000fec000383ffff */
[----:B------:R-:W-:Y:S01]  /*32c0*/  ULEA UR5, UR6, UR60, 0x3 ;  /* 0x0000003c06057291 */ /* 0x000fe2000f8e18ff */
[----:B------:R-:W-:-:S08]  /*32d0*/  SHF.L.U32 R3, R12, 0x1f, RZ ;  /* 0x0000001f0c037819 */ /* 0x000fd000000006ff */
[----:B------:R-:W2:Y:S02]  /*32e0*/  SYNCS.PHASECHK.TRANS64 P0, [UR5+0x100], R3 ;  /* 0x00010003ff0075a7 */ /* 0x000ea40008001005 */
[----:B--2---:R-:W-:Y:S05]  /*32f0*/  @P0 BRA `(.L_x_62) ;  /* 0x0000000000080947 */ /* 0x004fea0003800000 */
[----:B------:R-:W2:Y:S02]  /*3300*/  SYNCS.PHASECHK.TRANS64.TRYWAIT P0, [UR5+0x100], R3 ;  /* 0x00010003ff0075a7 */ /* 0x000ea40008001105 */
[----:B--2---:R-:W-:Y:S05]  /*3310*/  @!P0 BRA `(.L_x_63) ;  /* 0x0000006400448947 */ /* 0x004fea0003800000 */
.L_x_62:
[----:B------:R-:W-:-:S04]  /*3320*/  UIADD3 UR4, UPT, UPT, UR6, 0x1, URZ ;  /* 0x0000000106047890 */ /* 0x000fc8000fffe0ff */
[----:B------:R-:W-:-:S04]  /*3330*/  UISETP.NE.AND UP0, UPT, UR4, 0x2, UPT ;  /* 0x000000020400788c */ /* 0x000fc8000bf05270 */
[----:B------:R-:W-:Y:S02]  /*3340*/  USEL UR7, URZ, 0x1, UP0 ;  /* 0x00000001ff077887 */ /* 0x000fe40008000000 */
[----:B------:R-:W-:-:S04]  /*3350*/  USEL UR4, UR4, URZ, UP0 ;  /* 0x000000ff04047287 */ /* 0x000fc80008000000 */
[----:B------:R-:W-:Y:S01]  /*3360*/  ULEA UR4, UR4, UR60, 0x3 ;  /* 0x0000003c04047291 */ /* 0x000fe2000f8e18ff */
[----:B--2---:R-:W-:-:S04]  /*3370*/  LOP3.LUT R3, R12, UR7, RZ, 0x3c, !PT ;  /* 0x000000070c037c12 */ /* 0x004fc8000f8e3cff */
[----:B------:R-:W-:-:S04]  /*3380*/  SHF.L.U32 R0, R3, 0x1f, RZ ;  /* 0x0000001f03007819 */ /* 0x000fc800000006ff */
[----:B------:R-:W2:Y:S02]  /*3390*/  SYNCS.PHASECHK.TRANS64 P0, [UR4+0x100], R0 ;  /* 0x00010000ff0075a7 */ /* 0x000ea40008001004 */
[----:B-12---:R-:W-:Y:S05]  /*33a0*/  @P0 EXIT ;  /* 0x000000000000094d */ /* 0x006fea0003800000 */
[----:B------:R-:W-:Y:S02]  /*33b0*/  SHF.L.U32 R3, R3, 0x1f, RZ ;  /* 0x0000001f03037819 */ /* 0x000fe400000006ff */
[----:B------:R-:W-:-:S07]  /*33c0*/  MOV R0, UR4 ;  /* 0x0000000400007c02 */ /* 0x000fce0008000f00 */
.L_x_64:
[----:B-1----:R1:W2:Y:S02]  /*33d0*/  SYNCS.PHASECHK.TRANS64.TRYWAIT P0, [R0+URZ+0x100], R3 ;  /* 0x00010003000075a7 */ /* 0x0022a400080011ff */
[----:B--2---:R-:W-:Y:S05]  /*33e0*/  @!P0 NANOSLEEP.SYNCS 0x989680 ;  /* 0x009896800000895d */ /* 0x004fea0003900000 */
[----:B------:R-:W2:Y:S02]  /*33f0*/  @!P0 SYNCS.PHASECHK.TRANS64 P0, [R0+URZ+0x100], R3 ;  /* 0x00010003000085a7 */ /* 0x000ea400080010ff */
[----:B--2---:R-:W-:Y:S05]  /*3400*/  @P0 EXIT ;  /* 0x000000000000094d */ /* 0x004fea0003800000 */
[----:B------:R-:W-:Y:S05]  /*3410*/  BRA `(.L_x_64) ;  /* 0xfffffffc00ec7947 */ /* 0x000fea000383ffff */
.L_x_57:
[----:B------:R-:W-:Y:S05]  /*3420*/  BRA.U UP5, `(.L_x_65) ;  /* 0x0000000d05987547 */ /* 0x000fea000b800000 */
[----:B------:R-:W-:Y:S01]  /*3430*/  UMOV UR4, 0x40 ;  /* 0x0000004000047882 */ /* 0x000fe20000000000 */
[----:B------:R-:W-:Y:S01]  /*3440*/  NOP ;  /* 0x0000000000007918 */ /* 0x000fe20000000000 */
[----:B------:R-:W-:Y:S01]  /*3450*/  ULEA UR4, UR60, UR4, 0x18 ;  /* 0x000000043c047291 */ /* 0x000fe2000f8ec0ff */
[----:B------:R-:W-:Y:S02]  /*3460*/  UMOV UR5, 0x400 ;  /* 0x0000040000057882 */ /* 0x000fe40000000000 */
[----:B------:R-:W-:-:S06]  /*3470*/  ULEA UR60, UR60, UR5, 0x18 ;  /* 0x000000053c3c7291 */ /* 0x000fcc000f8ec0ff */
[----:B------:R-:W2:Y:S02]  /*3480*/  LDS.U8 R0, [UR4+0x1c] ;  /* 0x00001c04ff007984 */ /* 0x000ea40008000000 */
[----:B--2---:R-:W-:-:S13]  /*3490*/  ISETP.NE.AND P0, PT, R0, RZ, PT ;  /* 0x000000ff0000720c */ /* 0x004fda0003f05270 */
[----:B------:R-:W-:Y:S05]  /*34a0*/  @P0 BRA `(.L_x_66) ;  /* 0x0000000000580947 */ /* 0x000fea0003800000 */
[----:B------:R-:W-:-:S13]  /*34b0*/  ELECT P0, URZ, PT ;  /* 0x0000000000ff782f */ /* 0x000fda0003800000 */
[----:B------:R-:W-:Y:S05]  /*34c0*/  @!P0 BRA `(.L_x_67) ;  /* 0x0000000000608947 */ /* 0x000fea0003800000 */
[----:B------:R-:W-:Y:S01]  /*34d0*/  UMOV UR5, 0x10 ;  /* 0x0000001000057882 */ /* 0x000fe20000000000 */
[----:B------:R-:W-:Y:S01]  /*34e0*/  HFMA2 R0, -RZ, RZ, 0, 5.9604644775390625e-08 ;  /* 0x00000001ff007431 */ /* 0x000fe200000001ff */
[----:B------:R-:W-:-:S03]  /*34f0*/  MOV R3, 0xffff ;  /* 0x0000ffff00037802 */ /* 0x000fc60000000f00 */
[----:B------:R-:W-:Y:S04]  /*3500*/  DEPBAR.LE SB2, 0x36 ;  /* 0x0000ad800000791a */ /* 0x000fe80000000000 */
[----:B------:R-:W2:Y:S02]  /*3510*/  UTCATOMSWS.FIND_AND_SET.ALIGN UP0, UR5, UR5 ;  /* 0x00000005000575e3 */ /* 0x000ea40008000800 */
[----:B--2---:R-:W-:Y:S01]  /*3520*/  MOV R4, UR5 ;  /* 0x0000000500047c02 */ /* 0x004fe20008000f00 */
[----:B------:R-:W-:Y:S06]  /*3530*/  BRA.U UP0, `(.L_x_68) ;  /* 0x0000000100187547 */ /* 0x000fec000b800000 */
.L_x_69:
[----:B------:R-:W-:Y:S05]  /*3540*/  NANOSLEEP 0x64 ;  /* 0x000000640000795d */ /* 0x000fea0003800000 */
[----:B------:R-:W-:-:S05]  /*3550*/  UMOV UR5, 0x10 ;  /* 0x0000001000057882 */ /* 0x000fca0000000000 */
[----:B------:R-:W-:Y:S04]  /*3560*/  DEPBAR.LE SB2, 0x36 ;  /* 0x0000ad800000791a */ /* 0x000fe80000000000 */
[----:B------:R-:W2:Y:S02]  /*3570*/  UTCATOMSWS.FIND_AND_SET.ALIGN UP0, UR5, UR5 ;  /* 0x00000005000575e3 */ /* 0x000ea40008000800 */
[----:B--2---:R-:W-:Y:S01]  /*3580*/  MOV R4, UR5 ;  /* 0x0000000500047c02 */ /* 0x004fe20008000f00 */
[----:B------:R-:W-:Y:S05]  /*3590*/  BRA.U !UP0, `(.L_x_69) ;  /* 0xfffffffd08e87547 */ /* 0x000fea000b83ffff */
.L_x_68:
[-C--:B------:R-:W-:Y:S02]  /*35a0*/  SHF.L.U32 R3, R3, R4.reuse, RZ ;  /* 0x0000000403037219 */ /* 0x080fe400000006ff */
[----:B------:R-:W-:Y:S01]  /*35b0*/  SHF.L.U32 R0, R0, R4, RZ ;  /* 0x0000000400007219 */ /* 0x000fe200000006ff */
[----:B------:R-:W-:Y:S02]  /*35c0*/  IMAD.SHL.U32 R4, R4, 0x20, RZ ;  /* 0x0000002004047824 */ /* 0x000fe400078e00ff */
[----:B------:R2:W-:Y:S04]  /*35d0*/  ATOMS.OR RZ, [UR4+0x14], R3 ;  /* 0x00001403ffff798c */ /* 0x0005e8000b000004 */
[----:B------:R2:W-:Y:S04]  /*35e0*/  ATOMS.OR RZ, [UR4+0x18], R0 ;  /* 0x00001800ffff798c */ /* 0x0005e8000b000004 */
[----:B------:R2:W-:Y:S01]  /*35f0*/  STS [UR60+0x1a0], R4 ;  /* 0x0001a004ff007988 */ /* 0x0005e2000800083c */
[----:B------:R-:W-:Y:S05]  /*3600*/  BRA `(.L_x_67) ;  /* 0x0000000000107947 */ /* 0x000fea0003800000 */
.L_x_66:
[----:B------:R-:W-:Y:S02]  /*3610*/  MOV R0, 0xffffffff ;  /* 0xffffffff00007802 */ /* 0x000fe40000000f00 */
[----:B------:R-:W-:-:S03]  /*3620*/  MOV R4, 0x3650 ;  /* 0x0000365000047802 */ /* 0x000fc60000000f00 */
[----:B------:R2:W-:Y:S04]  /*3630*/  STS [UR60+0x1a0], R0 ;  /* 0x0001a000ff007988 */ /* 0x0005e8000800083c */
[----:B-12--5:R-:W-:Y:S05]  /*3640*/  CALL.REL.NOINC `($__internal_1_$__cuda_sm10x_tcgen05_guardrail_trap_phase_invalid_during_alloc) ;  /* 0x0000006400d07944 */ /* 0x026fea0003c00000 */
.L_x_67:
[----:B------:R-:W-:Y:S05]  /*3650*/  WARPSYNC.ALL ;  /* 0x0000000000007948 */ /* 0x000fea0003800000 */
[----:B------:R-:W3:Y:S01]  /*3660*/  S2UR UR9, SR_CgaCtaId ;  /* 0x00000000000979c3 */ /* 0x000ee20000008800 */
[----:B------:R-:W-:Y:S01]  /*3670*/  UMOV UR4, 0x400 ;  /* 0x0000040000047882 */ /* 0x000fe20000000000 */
[----:B------:R-:W-:-:S06]  /*3680*/  NOP ;  /* 0x0000000000007918 */ /* 0x000fcc0000000000 */
[----:B------:R-:W-:Y:S06]  /*3690*/  BAR.ARV 0x6, 0xa0 ;  /* 0x0182800000007b1d */ /* 0x000fec0000002000 */
[----:B------:R-:W4:Y:S01]  /*36a0*/  LDCU UR6, c[0x0][0x38c] ;  /* 0x00007180ff0677ac */ /* 0x000f220008000800 */
[----:B------:R-:W-:Y:S01]  /*36b0*/  LOP3.LUT R2, R2, 0xffff, RZ, 0xc0, !PT ;  /* 0x0000ffff02027812 */ /* 0x000fe200078ec0ff */
[----:B------:R-:W-:Y:S01]  /*36c0*/  IMAD.MOV.U32 R11, RZ, RZ, 0x1 ;  /* 0x00000001ff0b7424 */ /* 0x000fe200078e00ff */
[----:B------:R-:W-:Y:S01]  /*36d0*/  CS2R R8, SRZ ;  /* 0x0000000000087805 */ /* 0x000fe2000001ff00 */
[----:B------:R-:W1:Y:S01]  /*36e0*/  LDCU UR5, c[0x0][0x38c] ;  /* 0x00007180ff0577ac */ /* 0x000e620008000800 */
[----:B------:R-:W-:Y:S01]  /*36f0*/  R2UR UR10, R2 ;  /* 0x00000000020a72ca */ /* 0x000fe200000e0000 */
[----:B------:R-:W-:Y:S01]  /*3700*/  IMAD.MOV.U32 R10, RZ, RZ, RZ ;  /* 0x000000ffff0a7224 */ /* 0x000fe200078e00ff */
[----:B------:R-:W-:Y:S01]  /*3710*/  UMOV UR13, URZ ;  /* 0x000000ff000d7c82 */ /* 0x000fe20008000000 */
[----:B------:R-:W-:Y:S01]  /*3720*/  UMOV UR12, URZ ;  /* 0x000000ff000c7c82 */ /* 0x000fe20008000000 */
[----:B---3--:R-:W-:Y:S01]  /*3730*/  ULEA UR9, UR9, UR4, 0x18 ;  /* 0x0000000409097291 */ /* 0x008fe2000f8ec0ff */
[----:B------:R-:W-:Y:S01]  /*3740*/  UMOV UR24, 0x0 ;  /* 0x0000000000187882 */ /* 0x000fe20000000000 */
[----:B------:R-:W-:-:S02]  /*3750*/  UMOV UR25, 0x42c04a0 ;  /* 0x042c04a000197882 */ /* 0x000fc40000000000 */
[----:B------:R-:W-:Y:S02]  /*3760*/  UIADD3 UR11, UPT, UPT, UR9, 0x5a80, URZ ;  /* 0x00005a80090b7890 */ /* 0x000fe4000fffe0ff */
[----:B------:R-:W-:Y:S02]  /*3770*/  UIADD3 UR4, UPT, UPT, UR9, 0x12a80, URZ ;  /* 0x00012a8009047890 */ /* 0x000fe4000fffe0ff */
[----:B----4-:R-:W-:Y:S01]  /*3780*/  UIADD3 UR6, UPT, UPT, UR6, 0x3f, URZ ;  /* 0x0000003f06067890 */ /* 0x010fe2000fffe0ff */
[----:B--2---:R-:W2:Y:S01]  /*3790*/  LDS R0, [UR9+0x1a0] ;  /* 0x0001a009ff007984 */ /* 0x004ea20008000800 */
[----:B------:R-:W-:Y:S02]  /*37a0*/  USHF.R.U32.HI UR11, URZ, 0x4, UR11 ;  /* 0x00000004ff0b7899 */ /* 0x000fe4000801160b */
[----:B------:R-:W-:Y:S02]  /*37b0*/  USHF.R.S32.HI UR8, URZ, 0x1f, UR6 ;  /* 0x0000001fff087899 */ /* 0x000fe40008011406 */
[----:B------:R-:W-:-:S02]  /*37c0*/  USHF.R.U32.HI UR4, URZ, 0x4, UR4 ;  /* 0x00000004ff047899 */ /* 0x000fc40008011604 */
[----:B------:R-:W-:Y:S02]  /*37d0*/  ULEA.HI UR8, UR8, UR6, URZ, 0x6 ;  /* 0x0000000608087291 */ /* 0x000fe4000f8f30ff */
[----:B------:R-:W-:Y:S02]  /*37e0*/  ULOP3.LUT UR11, UR11, 0x3fff, URZ, 0xc0, !UPT ;  /* 0x00003fff0b0b7892 */ /* 0x000fe4000f8ec0ff */
[----:B------:R-:W-:Y:S02]  /*37f0*/  USHF.R.S32.HI UR8, URZ, 0x6, UR8 ;  /* 0x00000006ff087899 */ /* 0x000fe40008011408 */
[----:B------:R-:W-:Y:S02]  /*3800*/  ULOP3.LUT UR4, UR4, 0x3fff, URZ, 0xc0, !UPT ;  /* 0x00003fff04047892 */ /* 0x000fe4000f8ec0ff */
[----:B------:R-:W-:Y:S02]  /*3810*/  UISETP.LT.AND UP0, UPT, UR8, 0x1, UPT ;  /* 0x000000010800788c */ /* 0x000fe4000bf01270 */
[----:B------:R-:W-:-:S02]  /*3820*/  ULOP3.LUT UR11, UR11, 0x10000, URZ, 0xfc, !UPT ;  /* 0x000100000b0b7892 */ /* 0x000fc4000f8efcff */
[----:B------:R-:W-:Y:S02]  /*3830*/  USEL UR17, UR8, 0x1, !UP0 ;  /* 0x0000000108117887 */ /* 0x000fe4000c000000 */
[----:B------:R-:W-:Y:S02]  /*3840*/  ULOP3.LUT UR4, UR4, 0x10000, URZ, 0xfc, !UPT ;  /* 0x0001000004047892 */ /* 0x000fe4000f8efcff */
[----:B------:R-:W-:Y:S02]  /*3850*/  UIADD3 UR17, UPT, UPT, -UR17, URZ, URZ ;  /* 0x000000ff11117290 */ /* 0x000fe4000fffe1ff */
[----:B-1----:R-:W-:Y:S01]  /*3860*/  UISETP.GE.AND UP4, UPT, UR5, 0x1, UPT ;  /* 0x000000010500788c */ /* 0x002fe2000bf86270 */
[----:B------:R-:W-:Y:S01]  /*3870*/  UMOV UR20, 0x0 ;  /* 0x0000000000147882 */ /* 0x000fe20000000000 */
[----:B------:R-:W-:Y:S01]  /*3880*/  UMOV UR21, 0x42c04a0 ;  /* 0x042c04a000157882 */ /* 0x000fe20000000000 */
[----:B--2---:R-:W-:-:S15]  /*3890*/  R2UR UR14, R0 ;  /* 0x00000000000e72ca */ /* 0x004fde00000e0000 */
.L_x_76:
[----:B------:R-:W-:Y:S02]  /*38a0*/  LEA R0, R10, UR9, 0x3 ;  /* 0x000000090a007c11 */ /* 0x000fe4000f8e18ff */
[----:B------:R-:W-:Y:S02]  /*38b0*/  SHF.L.U32 R5, R9, 0x1f, RZ ;  /* 0x0000001f09057819 */ /* 0x000fe400000006ff */
[----:B------:R-:W-:Y:S01]  /*38c0*/  PLOP3.LUT P0, PT, PT, PT, UP4, 0x80, 0x8 ;  /* 0x000000000008781c */ /* 0x000fe20003f0f048 */
[----:B------:R-:W-:Y:S01]  /*38d0*/  VIADD R3, R0, 0x100 ;  /* 0x0000010000037836 */ /* 0x000fe20000000000 */
[----:B-1----:R-:W1:Y:S02]  /*38e0*/  SYNCS.PHASECHK.TRANS64.TRYWAIT P1, [R0+URZ+0xf0], R5 ;  /* 0x0000f005000075a7 */ /* 0x002e6400080211ff */
[----:B-1-3--:R-:W-:Y:S09]  /*38f0*/  @!P1 BRA `(.L_x_70) ;  /* 0x0000005c00e49947 */ /* 0x00aff20003800000 */
.L_x_150:
[----:B------:R-:W-:Y:S01]  /*3900*/  LEA R4, R10, UR9, 0x4 ;  /* 0x000000090a047c11 */ /* 0x000fe2000f8e20ff */
[----:B------:R-:W-:Y:S01]  /*3910*/  @UP4 ULEA UR5, UR12, UR9, 0x3 ;  /* 0x000000090c054291 */ /* 0x000fe2000f8e18ff */
[----:B------:R-:W-:Y:S01]  /*3920*/  PLOP3.LUT P2, PT, PT, PT, PT, 0x80, 0x8 ;  /* 0x000000000008781c */ /* 0x000fe20003f4f070 */
[----:B------:R-:W-:Y:S01]  /*3930*/  ULEA UR15, UR13, UR9, 0x3 ;  /* 0x000000090d0f7291 */ /* 0x000fe2000f8e18ff */
[----:B------:R-:W-:Y:S01]  /*3940*/  PRMT R3, RZ, 0x654, R3 ;  /* 0x00000654ff037816 */ /* 0x000fe20000000003 */
[----:B------:R-:W-:Y:S01]  /*3950*/  ULEA.HI UR16, UR13, UR13, URZ, 0x1 ;  /* 0x0000000d0d107291 */ /* 0x000fe2000f8f08ff */
[----:B-1----:R-:W1:Y:S01]  /*3960*/  LDS.128 R4, [R4+0x180] ;  /* 0x0001800004047984 */ /* 0x002e620000000c00 */
[----:B------:R-:W-:Y:S02]  /*3970*/  @P0 SHF.L.U32 R2, R8, 0x1f, RZ ;  /* 0x0000001f08020819 */ /* 0x000fe400000006ff */
[----:B------:R-:W-:Y:S01]  /*3980*/  SHF.L.U32 R0, R11, 0x1f, RZ ;  /* 0x0000001f0b007819 */ /* 0x000fe200000006ff */
[----:B------:R-:W-:Y:S01]  /*3990*/  @!PT LDS RZ, [RZ] ;  /* 0x00000000fffff984 */ /* 0x000fe20000000800 */
[----:B------:R-:W-:Y:S01]  /*39a0*/  @!PT LDS RZ, [RZ] ;  /* 0x00000000fffff984 */ /* 0x000fe20000000800 */
[----:B------:R-:W-:Y:S01]  /*39b0*/  @!PT LDS RZ, [RZ] ;  /* 0x00000000fffff984 */ /* 0x000fe20000000800 */
[----:B------:R-:W-:Y:S01]  /*39c0*/  @!PT LDS RZ, [RZ] ;  /* 0x00000000fffff984 */ /* 0x000fe20000000800 */
[----:B------:R2:W-:Y:S06]  /*39d0*/  MEMBAR.ALL.CTA ;  /* 0x0000000000007992 */ /* 0x0005ec0000008000 */
[----:B--2---:R-:W2:Y:S02]  /*39e0*/  FENCE.VIEW.ASYNC.S ;  /* 0x00000000000073c6 */ /* 0x004ea40000000000 */
[----:B--2---:R2:W-:Y:S01]  /*39f0*/  SYNCS.ARRIVE.TRANS64.RED.A1T0 RZ, [R3+URZ], RZ ;  /* 0x000000ff03ff79a7 */ /* 0x0045e200081004ff */
[----:B------:R2:W3:Y:S01]  /*3a00*/  @P0 SYNCS.PHASECHK.TRANS64.TRYWAIT P2, [UR5], R2 ;  /* 0x00000002ff0005a7 */ /* 0x0004e20008041105 */
[----:B------:R-:W-:-:S02]  /*3a10*/  ULOP3.LUT UR5, UR16, 0xffe, URZ, 0xc0, !UPT ;  /* 0x00000ffe10057892 */ /* 0x000fc4000f8ec0ff */
[----:B------:R-:W-:Y:S01]  /*3a20*/  USHF.R.U32.HI UR16, URZ, 0x1, UR16 ;  /* 0x00000001ff107899 */ /* 0x000fe20008011610 */
[----:B-1----:R-:W-:Y:S01]  /*3a30*/  LOP3.LUT P1, RZ, R6, 0x1, RZ, 0xc0, !PT ;  /* 0x0000000106ff7812 */ /* 0x002fe2000782c0ff */
[----:B------:R-:W-:Y:S02]  /*3a40*/  UIADD3 UR5, UPT, UPT, -UR5, UR13, URZ ;  /* 0x0000000d05057290 */ /* 0x000fe4000fffe1ff */
[----:B------:R-:W-:-:S04]  /*3a50*/  UIMAD UR16, UR16, 0xb0, UR14 ;  /* 0x000000b0101078a4 */ /* 0x000fc8000f8e020e */
[----:B------:R-:W-:Y:S01]  /*3a60*/  ULEA UR16, UR5, UR16, 0x14 ;  /* 0x0000001005107291 */ /* 0x000fe2000f8ea0ff */
[----:B------:R-:W1:Y:S02]  /*3a70*/  SYNCS.PHASECHK.TRANS64.TRYWAIT P0, [UR15+0x130], R0 ;  /* 0x00013000ff0075a7 */ /* 0x000e64000800110f */
[----:B-123--:R-:W-:Y:S09]  /*3a80*/  @!P0 BRA `(.L_x_71) ;  /* 0x0000005c00948947 */ /* 0x00eff20003800000 */
.L_x_152:
[----:B------:R-:W-:Y:S01]  /*3a90*/  IADD3 R10, PT, PT, R10, 0x1, RZ ;  /* 0x000000010a0a7810 */ /* 0x000fe20007ffe0ff */
[----:B------:R-:W-:Y:S06]  /*3aa0*/  BRA.U !UP4, `(.L_x_72) ;  /* 0x000000010c987547 */ /* 0x000fec000b800000 */
[----:B------:R-:W-:Y:S01]  /*3ab0*/  UPLOP3.LUT UP2, UPT, UPT, UPT, UPT, 0x40, 0x4 ;  /* 0x000000000004789c */ /* 0x000fe20003f4e870 */
[----:B------:R-:W-:Y:S01]  /*3ac0*/  UMOV UR19, UR17 ;  /* 0x0000001100137c82 */ /* 0x000fe20008000000 */
[----:B------:R-:W-:Y:S01]  /*3ad0*/  UMOV UR18, UR8 ;  /* 0x0000000800127c82 */ /* 0x000fe20008000000 */
[----:B------:R-:W-:-:S08]  /*3ae0*/  UMOV UR5, UR12 ;  /* 0x0000000c00057c82 */ /* 0x000fd00008000000 */
.L_x_75:
[----:B------:R-:W-:Y:S02]  /*3af0*/  UIADD3 UR19, UPT, UPT, UR19, 0x1, URZ ;  /* 0x0000000113137890 */ /* 0x000fe4000fffe0ff */
[----:B--2---:R-:W-:Y:S02]  /*3b00*/  ULEA UR7, UR5, UR9, 0x3 ;  /* 0x0000000905077291 */ /* 0x004fe4000f8e18ff */
[----:B------:R-:W-:Y:S01]  /*3b10*/  UISETP.NE.AND UP3, UPT, UR19, URZ, UPT ;  /* 0x000000ff1300728c */ /* 0x000fe2000bf65270 */
[----:B---3--:R-:W-:Y:S10]  /*3b20*/  @P2 BRA `(.L_x_73) ;  /* 0x00000000000c2947 */ /* 0x008ff40003800000 */
[----:B-1----:R-:W-:Y:S04]  /*3b30*/  SHF.L.U32 R3, R8, 0x1f, RZ ;  /* 0x0000001f08037819 */ /* 0x002fe800000006ff */
[----:B------:R-:W1:Y:S02]  /*3b40*/  SYNCS.PHASECHK.TRANS64.TRYWAIT P0, [UR7], R3 ;  /* 0x00000003ff0075a7 */ /* 0x000e640008001107 */
[----:B-1----:R-:W-:Y:S05]  /*3b50*/  @!P0 BRA `(.L_x_74) ;  /* 0x0000005c00788947 */ /* 0x002fea0003800000 */
.L_x_73:
[----:B------:R-:W-:Y:S01]  /*3b60*/  UISETP.NE.AND UP0, UPT, UR18, 0x1, UPT ;  /* 0x000000011200788c */ /* 0x000fe2000bf05270 */
[----:B------:R-:W-:Y:S01]  /*3b70*/  PLOP3.LUT P2, PT, PT, PT, PT, 0x80, 0x8 ;  /* 0x000000000008781c */ /* 0x000fe20003f4f070 */
[----:B------:R-:W-:Y:S02]  /*3b80*/  UIADD3 UR12, UPT, UPT, UR5, 0x1, URZ ;  /* 0x00000001050c7890 */ /* 0x000fe4000fffe0ff */
[----:B------:R-:W-:Y:S02]  /*3b90*/  ULEA UR26, UR5, UR11, 0x8 ;  /* 0x0000000b051a7291 */ /* 0x000fe4000f8e40ff */
[----:B------:R-:W-:Y:S01]  /*3ba0*/  UISETP.NE.AND UP1, UPT, UR12, 0xd, UPT ;  /* 0x0000000d0c00788c */ /* 0x000fe2000bf25270 */
[----:B------:R-:W-:Y:S01]  /*3bb0*/  PLOP3.LUT P0, PT, PT, PT, UP0, 0x80, 0x8 ;  /* 0x000000000008781c */ /* 0x000fe20003f0f008 */
[----:B------:R-:W-:Y:S02]  /*3bc0*/  UIADD3 UR28, UPT, UPT, UR26, 0x2, URZ ;  /* 0x000000021a1c7890 */ /* 0x000fe4000fffe0ff */
[----:B------:R-:W-:Y:S02]  /*3bd0*/  USEL UR22, URZ, 0x1, UP1 ;  /* 0x00000001ff167887 */ /* 0x000fe40008800000 */
[----:B------:R-:W-:Y:S02]  /*3be0*/  USEL UR12, UR12, URZ, UP1 ;  /* 0x000000ff0c0c7287 */ /* 0x000fe40008800000 */
[----:B------:R-:W-:Y:S02]  /*3bf0*/  UIADD3 UR18, UPT, UPT, UR18, -0x1, URZ ;  /* 0xffffffff12127890 */ /* 0x000fe4000fffe0ff */
[----:B------:R-:W-:Y:S01]  /*3c00*/  @UP0 ULEA UR6, UR12, UR9, 0x3 ;  /* 0x000000090c060291 */ /* 0x000fe2000f8e18ff */
[----:B------:R-:W-:Y:S01]  /*3c10*/  LOP3.LUT R8, R8, UR22, RZ, 0x3c, !PT ;  /* 0x0000001608087c12 */ /* 0x000fe2000f8e3cff */
[----:B------:R-:W-:Y:S01]  /*3c20*/  UIADD3 UR22, UPT, UPT, UR7, 0x68, URZ ;  /* 0x0000006807167890 */ /* 0x000fe2000fffe0ff */
[----:B------:R-:W-:Y:S02]  /*3c30*/  UMOV UR27, 0x80004020 ;  /* 0x80004020001b7882 */ /* 0x000fe40000000000 */
[----:B-1----:R-:W-:Y:S01]  /*3c40*/  @P0 SHF.L.U32 R0, R8, 0x1f, RZ ;  /* 0x0000001f08000819 */ /* 0x002fe200000006ff */
[----:B------:R-:W-:Y:S01]  /*3c50*/  UMOV UR7, 0x80004020 ;  /* 0x8000402000077882 */ /* 0x000fe20000000000 */
[----:B------:R-:W-:Y:S01]  /*3c60*/  UMOV UR31, 0x80004020 ;  /* 0x80004020001f7882 */ /* 0x000fe20000000000 */
[----:B------:R-:W-:Y:S01]  /*3c70*/  UMOV UR29, 0x80004020 ;  /* 0x80004020001d7882 */ /* 0x000fe20000000000 */
[----:B------:R2:W3:Y:S01]  /*3c80*/  @P0 SYNCS.PHASECHK.TRANS64.TRYWAIT P2, [UR6], R0 ;  /* 0x00000000ff0005a7 */ /* 0x0004e20008041106 */
[----:B------:R-:W-:Y:S03]  /*3c90*/  UIMAD UR6, UR5, 0x2c0, UR4 ;  /* 0x000002c0050678a4 */ /* 0x000fe6000f8e0204 */
[----:B------:R-:W-:Y:S01]  /*3ca0*/  UMOV UR5, UR12 ;  /* 0x0000000c00057c82 */ /* 0x000fe20008000000 */
[----:B------:R-:W-:Y:S05]  /*3cb0*/  UIADD3 UR30, UPT, UPT, UR6, 0x2, URZ ;  /* 0x00000002061e7890 */ /* 0x000fea000fffe0ff */
[----:B------:R2:W-:Y:S01]  /*3cc0*/  UTCIMMA gdesc[UR26], gdesc[UR6], tmem[UR16], tmem[UR24], idesc[UR25], UP2 ;  /* 0x00ff18061a0075ea */ /* 0x0005e20009000110 */
[----:B------:R-:W-:Y:S03]  /*3cd0*/  UPLOP3.LUT UP2, UPT, UPT, UPT, UPT, 0x80, 0x8 ;  /* 0x000000000008789c */ /* 0x000fe60003f4f070 */
[----:B------:R2:W-:Y:S01]  /*3ce0*/  UTCIMMA gdesc[UR28], gdesc[UR30], tmem[UR16], tmem[UR20], idesc[UR21], UPT ;  /* 0x00ff141e1c0075ea */ /* 0x0005e2000b800110 */
[----:B------:R2:W-:Y:S01]  /*3cf0*/  UTCBAR.MULTICAST [UR22], URZ, UR10 ;  /* 0x000000ff160073e9 */ /* 0x0005e2000800080a */
[----:B------:R-:W-:Y:S06]  /*3d00*/  BRA.U UP3, `(.L_x_75) ;  /* 0xfffffffd03787547 */ /* 0x000fec000b83ffff */
.L_x_72:
[----:B------:R-:W-:Y:S01]  /*3d10*/  UIADD3 UR13, UPT, UPT, UR13, 0x1, URZ ;  /* 0x000000010d0d7890 */ /* 0x000fe2000fffe0ff */
[C---:B------:R-:W-:Y:S01]  /*3d20*/  ISETP.NE.AND P0, PT, R10.reuse, 0x2, PT ;  /* 0x000000020a00780c */ /* 0x040fe20003f05270 */
[----:B------:R-:W-:Y:S02]  /*3d30*/  UIADD3 UR15, UPT, UPT, UR15, 0x110, URZ ;  /* 0x000001100f0f7890 */ /* 0x000fe4000fffe0ff */
[----:B------:R-:W-:Y:S01]  /*3d40*/  UISETP.NE.AND UP0, UPT, UR13, 0x4, UPT ;  /* 0x000000040d00788c */ /* 0x000fe2000bf05270 */
[----:B-12---:R-:W-:Y:S02]  /*3d50*/  SEL R0, RZ, 0x1, P0 ;  /* 0x00000001ff007807 */ /* 0x006fe40000000000 */
[----:B------:R-:W-:Y:S01]  /*3d60*/  SEL R10, R10, RZ, P0 ;  /* 0x000000ff0a0a7207 */ /* 0x000fe20000000000 */
[----:B------:R-:W-:Y:S01]  /*3d70*/  USEL UR5, URZ, 0x1, UP0 ;  /* 0x00000001ff057887 */ /* 0x000fe20008000000 */
[----:B------:R-:W-:Y:S01]  /*3d80*/  LOP3.LUT R9, R9, R0, RZ, 0x3c, !PT ;  /* 0x0000000009097212 */ /* 0x000fe200078e3cff */
[----:B------:R-:W-:Y:S01]  /*3d90*/  USEL UR13, UR13, URZ, UP0 ;  /* 0x000000ff0d0d7287 */ /* 0x000fe20008000000 */
[----:B------:R1:W-:Y:S03]  /*3da0*/  UTCBAR [UR15], URZ ;  /* 0x000000ff0f0073e9 */ /* 0x0003e600080000ff */
[----:B------:R-:W-:Y:S01]  /*3db0*/  LOP3.LUT R11, R11, UR5, RZ, 0x3c, !PT ;  /* 0x000000050b0b7c12 */ /* 0x000fe2000f8e3cff */
[----:B------:R-:W-:Y:S07]  /*3dc0*/  @P1 BRA `(.L_x_76) ;  /* 0xfffffff800b41947 */ /* 0x000fee000383ffff */
[----:B------:R-:W2:Y:S01]  /*3dd0*/  S2UR UR4, SR_CgaCtaId ;  /* 0x00000000000479c3 */ /* 0x000ea20000008800 */
[----:B------:R-:W-:Y:S01]  /*3de0*/  ELECT P0, URZ, PT ;  /* 0x0000000000ff782f */ /* 0x000fe20003800000 */
[----:B------:R-:W-:Y:S01]  /*3df0*/  IMAD.MOV.U32 R0, RZ, RZ, 0x1 ;  /* 0x00000001ff007424 */ /* 0x000fe200078e00ff */
[----:B------:R-:W-:Y:S01]  /*3e00*/  UIADD3 UR9, UPT, UPT, UR9, 0x130, URZ ;  /* 0x0000013009097890 */ /* 0x000fe2000fffe0ff */
[----:B------:R-:W-:Y:S01]  /*3e10*/  SHF.L.U32 R3, R11, 0x1f, RZ ;  /* 0x0000001f0b037819 */ /* 0x000fe200000006ff */
[----:B------:R-:W-:-:S03]  /*3e20*/  UMOV UR5, 0x40 ;  /* 0x0000004000057882 */ /* 0x000fc60000000000 */
[----:B------:R-:W-:Y:S01]  /*3e30*/  UVIRTCOUNT.DEALLOC.SMPOOL 0x80 ;  /* 0x000000800000784c */ /* 0x000fe20000000000 */
[----:B--2---:R-:W-:Y:S02]  /*3e40*/  ULEA UR4, UR4, UR5, 0x18 ;  /* 0x0000000504047291 */ /* 0x004fe4000f8ec0ff */
[----:B------:R-:W-:-:S07]  /*3e50*/  ULEA UR5, UR13, UR9, 0x3 ;  /* 0x000000090d057291 */ /* 0x000fce000f8e18ff */
[----:B------:R2:W-:Y:S02]  /*3e60*/  @P0 STS.U8 [UR4+0x1c], R0 ;  /* 0x00001c00ff000988 */ /* 0x0005e40008000004 */
[----:B------:R-:W4:Y:S02]  /*3e70*/  SYNCS.PHASECHK.TRANS64.TRYWAIT P0, [UR5], R3 ;  /* 0x00000003ff0075a7 */ /* 0x000f240008001105 */
[----:B--2-4-:R-:W-:Y:S05]  /*3e80*/  @!P0 BRA `(.L_x_77) ;  /* 0x0000005800c48947 */ /* 0x014fea0003800000 */
.L_x_155:
[----:B------:R-:W-:-:S04]  /*3e90*/  UIADD3 UR6, UPT, UPT, UR13, 0x1, URZ ;  /* 0x000000010d067890 */ /* 0x000fc8000fffe0ff */
[----:B------:R-:W-:-:S04]  /*3ea0*/  UISETP.NE.AND UP0, UPT, UR6, 0x4, UPT ;  /* 0x000000040600788c */ /* 0x000fc8000bf05270 */
[----:B------:R-:W-:Y:S02]  /*3eb0*/  USEL UR7, URZ, 0x1, UP0 ;  /* 0x00000001ff077887 */ /* 0x000fe40008000000 */
[----:B------:R-:W-:-:S04]  /*3ec0*/  USEL UR6, UR6, URZ, UP0 ;  /* 0x000000ff06067287 */ /* 0x000fc80008000000 */
[----:B------:R-:W-:Y:S01]  /*3ed0*/  ULEA UR5, UR6, UR9, 0x3 ;  /* 0x0000000906057291 */ /* 0x000fe2000f8e18ff */
[----:B------:R-:W-:-:S04]  /*3ee0*/  LOP3.LUT R2, R11, UR7, RZ, 0x3c, !PT ;  /* 0x000000070b027c12 */ /* 0x000fc8000f8e3cff */
[----:B--2---:R-:W-:-:S04]  /*3ef0*/  SHF.L.U32 R3, R2, 0x1f, RZ ;  /* 0x0000001f02037819 */ /* 0x004fc800000006ff */
[----:B------:R-:W2:Y:S02]  /*3f00*/  SYNCS.PHASECHK.TRANS64.TRYWAIT P0, [UR5], R3 ;  /* 0x00000003ff0075a7 */ /* 0x000ea40008001105 */
[----:B--2---:R-:W-:Y:S05]  /*3f10*/  @!P0 BRA `(.L_x_78) ;  /* 0x0000005800b88947 */ /* 0x004fea0003800000 */
.L_x_157:
        /* <DEDUP_REMOVED lines=9> */
.L_x_159:
[----:B------:R-:W-:-:S04]  /*3fb0*/  UIADD3 UR6, UPT, UPT, UR6, 0x1, URZ ;  /* 0x0000000106067890 */ /* 0x000fc8000fffe0ff */
[----:B------:R-:W-:-:S04]  /*3fc0*/  UISETP.NE.AND UP0, UPT, UR6, 0x4, UPT ;  /* 0x000000040600788c */ /* 0x000fc8000bf05270 */
[----:B------:R-:W-:Y:S02]  /*3fd0*/  USEL UR5, URZ, 0x1, UP0 ;  /* 0x00000001ff057887 */ /* 0x000fe40008000000 */
[----:B------:R-:W-:-:S04]  /*3fe0*/  USEL UR6, UR6, URZ, UP0 ;  /* 0x000000ff06067287 */ /* 0x000fc80008000000 */
[----:B------:R-:W-:Y:S01]  /*3ff0*/  ULEA UR6, UR6, UR9, 0x3 ;  /* 0x0000000906067291 */ /* 0x000fe2000f8e18ff */
[----:B--2---:R-:W-:-:S04]  /*4000*/  LOP3.LUT R3, R2, UR5, RZ, 0x3c, !PT ;  /* 0x0000000502037c12 */ /* 0x004fc8000f8e3cff */
[----:B------:R-:W-:-:S04]  /*4010*/  SHF.L.U32 R3, R3, 0x1f, RZ ;  /* 0x0000001f03037819 */ /* 0x000fc800000006ff */
[----:B------:R-:W2:Y:S02]  /*4020*/  SYNCS.PHASECHK.TRANS64.TRYWAIT P0, [UR6], R3 ;  /* 0x00000003ff0075a7 */ /* 0x000ea40008001106 */
[----:B--2---:R-:W-:Y:S05]  /*4030*/  @!P0 BRA `(.L_x_80) ;  /* 0x0000005800a08947 */ /* 0x004fea0003800000 */
.L_x_161:
[----:B------:R-:W-:Y:S01]  /*4040*/  NOP ;  /* 0x0000000000007918 */ /* 0x000fe20000000000 */
[----:B--2---:R-:W2:Y:S01]  /*4050*/  LDS R0, [UR4+0x14] ;  /* 0x00001404ff007984 */ /* 0x004ea20008000800 */
[----:B------:R-:W-:Y:S01]  /*4060*/  ULOP3.LUT UR6, UR14, 0xffff, URZ, 0xc0, !UPT ;  /* 0x0000ffff0e067892 */ /* 0x000fe2000f8ec0ff */
[----:B------:R-:W-:Y:S01]  /*4070*/  UMOV UR8, 0xffff ;  /* 0x0000ffff00087882 */ /* 0x000fe20000000000 */
[----:B------:R-:W-:Y:S02]  /*4080*/  UMOV UR5, 0x1 ;  /* 0x0000000100057882 */ /* 0x000fe40000000000 */
[----:B------:R-:W-:-:S04]  /*4090*/  USHF.R.U32.HI UR6, URZ, 0x5, UR6 ;  /* 0x00000005ff067899 */ /* 0x000fc80008011606 */
[----:B------:R-:W-:Y:S02]  /*40a0*/  USHF.L.U32 UR8, UR8, UR6, URZ ;  /* 0x0000000608087299 */ /* 0x000fe400080006ff */
[----:B------:R-:W-:-:S04]  /*40b0*/  USHF.L.U32 UR5, UR5, UR6, URZ ;  /* 0x0000000605057299 */ /* 0x000fc800080006ff */
[----:B--2---:R-:W-:-:S04]  /*40c0*/  LOP3.LUT R0, R0, UR8, RZ, 0xc0, !PT ;  /* 0x0000000800007c12 */ /* 0x004fc8000f8ec0ff */
[----:B------:R-:W-:-:S13]  /*40d0*/  ISETP.NE.AND P0, PT, R0, UR8, PT ;  /* 0x0000000800007c0c */ /* 0x000fda000bf05270 */
[----:B------:R-:W-:Y:S05]  /*40e0*/  @P0 BRA `(.L_x_81) ;  /* 0x0000000000580947 */ /* 0x000fea0003800000 */
[----:B------:R-:W2:Y:S02]  /*40f0*/  LDS R0, [UR4+0x18] ;  /* 0x00001804ff007984 */ /* 0x000ea40008000800 */
[----:B--2---:R-:W-:-:S04]  /*4100*/  LOP3.LUT R0, R0, UR5, RZ, 0xc0, !PT ;  /* 0x0000000500007c12 */ /* 0x004fc8000f8ec0ff */
[----:B------:R-:W-:-:S13]  /*4110*/  ISETP.NE.AND P0, PT, R0, UR5, PT ;  /* 0x0000000500007c0c */ /* 0x000fda000bf05270 */
[----:B------:R-:W-:Y:S05]  /*4120*/  @P0 BRA `(.L_x_82) ;  /* 0x00000000003c0947 */ /* 0x000fea0003800000 */
[----:B------:R-:W2:Y:S01]  /*4130*/  S2R R2, SR_LANEID ;  /* 0x0000000000027919 */ /* 0x000ea20000000000 */
[----:B------:R-:W-:Y:S01]  /*4140*/  ULOP3.LUT UR8, URZ, UR8, URZ, 0x33, !UPT ;  /* 0x00000008ff087292 */ /* 0x000fe2000f8e33ff */
[----:B------:R-:W-:Y:S01]  /*4150*/  LOP3.LUT R4, RZ, UR5, RZ, 0x33, !PT ;  /* 0x00000005ff047c12 */ /* 0x000fe2000f8e33ff */
[----:B------:R-:W-:Y:S02]  /*4160*/  VOTEU.ANY UR7, UPT, PT ;  /* 0x0000000000077886 */ /* 0x000fe400038e0100 */
[----:B------:R-:W-:Y:S01]  /*4170*/  UFLO.U32 UR7, UR7 ;  /* 0x00000007000772bd */ /* 0x000fe200080e0000 */
[----:B------:R-:W4:Y:S01]  /*4180*/  REDUX UR5, R4 ;  /* 0x00000000040573c4 */ /* 0x000f220000000000 */
[----:B------:R-:W-:-:S06]  /*4190*/  IMAD.U32 R0, RZ, RZ, UR8 ;  /* 0x00000008ff007e24 */ /* 0x000fcc000f8e00ff */
[----:B------:R1:W-:Y:S01]  /*41a0*/  UTCATOMSWS.AND URZ, UR8 ;  /* 0x0000000800ff79e3 */ /* 0x0003e20008000000 */
[----:B------:R-:W3:Y:S01]  /*41b0*/  REDUX UR6, R0 ;  /* 0x00000000000673c4 */ /* 0x000ee20000000000 */
[----:B--2---:R-:W-:Y:S01]  /*41c0*/  ISETP.EQ.U32.AND P0, PT, R2, UR7, PT ;  /* 0x0000000702007c0c */ /* 0x004fe2000bf02070 */
[----:B----4-:R-:W-:Y:S01]  /*41d0*/  IMAD.U32 R2, RZ, RZ, UR5 ;  /* 0x00000005ff027e24 */ /* 0x010fe2000f8e00ff */
[----:B---3--:R-:W-:-:S11]  /*41e0*/  MOV R3, UR6 ;  /* 0x0000000600037c02 */ /* 0x008fd60008000f00 */
[----:B------:R1:W-:Y:S04]  /*41f0*/  @P0 ATOMS.AND RZ, [UR4+0x14], R3 ;  /* 0x00001403ffff098c */ /* 0x0003e8000a800004 */
[----:B------:R1:W-:Y:S01]  /*4200*/  @P0 ATOMS.AND RZ, [UR4+0x18], R2 ;  /* 0x00001802ffff098c */ /* 0x0003e2000a800004 */
[----:B------:R-:W-:Y:S05]  /*4210*/  BRA `(.L_x_83) ;  /* 0x0000000000147947 */ /* 0x000fea0003800000 */
.L_x_82:
[----:B------:R-:W-:Y:S02]  /*4220*/  MOV R2, 0x4240 ;  /* 0x0000424000027802 */ /* 0x000fe40000000f00 */
[----:B-1-3-5:R-:W-:Y:S05]  /*4230*/  CALL.REL.NOINC `($__internal_0_$__cuda_sm10x_tcgen05_guardrail_trap_col_being_dealloced_not_returned_by_alloc) ;  /* 0x0000005800c87944 */ /* 0x02afea0003c00000 */
[----:B------:R-:W-:Y:S05]  /*4240*/  BRA `(.L_x_83) ;  /* 0x0000000000087947 */ /* 0x000fea0003800000 */
.L_x_81:
[----:B------:R-:W-:Y:S02]  /*4250*/  MOV R2, 0x4270 ;  /* 0x0000427000027802 */ /* 0x000fe40000000f00 */
[----:B-1-3-5:R-:W-:Y:S05]  /*4260*/  CALL.REL.NOINC `($__internal_2_$__cuda_sm10x_tcgen05_guardrail_trap_unallocated_columns_being_dealloced) ;  /* 0x0000005800d47944 */ /* 0x02afea0003c00000 */
.L_x_83:
[----:B------:R-:W-:Y:S01]  /*4270*/  NOP ;  /* 0x0000000000007918 */ /* 0x000fe20000000000 */
[----:B-1----:R-:W-:Y:S05]  /*4280*/  EXIT ;  /* 0x000000000000794d */ /* 0x002fea0003800000 */
.L_x_65:
[----:B------:R-:W-:-:S09]  /*4290*/  UISETP.NE.OR UP0, UPT, UR5, 0x3, !UP3 ;  /* 0x000000030500788c */ /* 0x000fd2000df05670 */
[----:B------:R-:W-:Y:S05]  /*42a0*/  BRA.U UP0, `(.L_x_84) ;  /* 0x0000000d00ec7547 */ /* 0x000fea000b800000 */
[----:B------:R-:W2:Y:S01]  /*42b0*/  LDCU.64 UR4, c[0x0][0x888] ;  /* 0x00011100ff0477ac */ /* 0x000ea20008000a00 */
[----:B------:R-:W3:Y:S01]  /*42c0*/  LDC.64 R12, c[0x0][0x348] ;  /* 0x0000d200ff0c7b82 */ /* 0x000ee20000000a00 */
[----:B------:R-:W-:Y:S02]  /*42d0*/  HFMA2 R9, -RZ, RZ, 0, 0 ;  /* 0x00000000ff097431 */ /* 0x000fe400000001ff */
[----:B------:R-:W-:Y:S01]  /*42e0*/  IMAD.MOV.U32 R11, RZ, RZ, 0x1 ;  /* 0x00000001ff0b7424 */ /* 0x000fe200078e00ff */
[----:B------:R-:W4:Y:S01]  /*42f0*/  LDCU UR38, c[0x0][0x370] ;  /* 0x00006e00ff2677ac */ /* 0x000f220008000800 */
[----:B------:R-:W-:Y:S01]  /*4300*/  IMAD.MOV.U32 R10, RZ, RZ, RZ ;  /* 0x000000ffff0a7224 */ /* 0x000fe200078e00ff */
[----:B------:R-:W-:Y:S01]  /*4310*/  MOV R8, 0x2c00 ;  /* 0x00002c0000087802 */ /* 0x000fe20000000f00 */
[----:B------:R-:W4:Y:S01]  /*4320*/  LDCU.128 UR40, c[0x0][0xb10] ;  /* 0x00016200ff2877ac */ /* 0x000f220008000c00 */
[----:B------:R-:W1:Y:S01]  /*4330*/  LDCU UR31, c[0x0][0x374] ;  /* 0x00006e80ff1f77ac */ /* 0x000e620008000800 */
[----:B------:R-:W1:Y:S01]  /*4340*/  LDCU.64 UR22, c[0x0][0x890] ;  /* 0x00011200ff1677ac */ /* 0x000e620008000a00 */
[----:B--2---:R-:W-:Y:S01]  /*4350*/  UISETP.NE.U32.AND UP0, UPT, UR4, URZ, UPT ;  /* 0x000000ff0400728c */ /* 0x004fe2000bf05070 */
[----:B------:R-:W2:Y:S01]  /*4360*/  LDCU UR13, c[0x0][0xb0c] ;  /* 0x00016180ff0d77ac */ /* 0x000ea20008000800 */
[----:B------:R-:W2:Y:S01]  /*4370*/  LDCU UR21, c[0x0][0xb20] ;  /* 0x00016400ff1577ac */ /* 0x000ea20008000800 */
[----:B------:R-:W2:Y:S01]  /*4380*/  LDCU UR4, c[0x0][0xb30] ;  /* 0x00016600ff0477ac */ /* 0x000ea20008000800 */
[----:B------:R-:W-:Y:S01]  /*4390*/  UMOV UR29, 0x400 ;  /* 0x00000400001d7882 */ /* 0x000fe20000000000 */
[----:B----4-:R-:W-:-:S02]  /*43a0*/  UIMAD.WIDE.U32 UR10, UR38, UR40, URZ ;  /* 0x00000028260a72a5 */ /* 0x010fc4000f8e00ff */
[----:B-1----:R-:W-:Y:S02]  /*43b0*/  UIMAD.WIDE.U32 UR8, UR31, UR43, URZ ;  /* 0x0000002b1f0872a5 */ /* 0x002fe4000f8e00ff */
[----:B------:R-:W-:Y:S02]  /*43c0*/  ULEA UR29, UR60, UR29, 0x18 ;  /* 0x0000001d3c1d7291 */ /* 0x000fe4000f8ec0ff */
[----:B------:R-:W-:Y:S02]  /*43d0*/  UISETP.NE.AND.EX UP6, UPT, UR5, URZ, UPT, UP0 ;  /* 0x000000ff0500728c */ /* 0x000fe4000bfc5300 */
[----:B------:R-:W-:Y:S02]  /*43e0*/  UISETP.NE.AND UP0, UPT, UR37, 0x1, UPT ;  /* 0x000000012500788c */ /* 0x000fe4000bf05270 */
[----:B------:R-:W-:Y:S02]  /*43f0*/  UISETP.NE.U32.AND UP0, UPT, UR22, URZ, UPT ;  /* 0x000000ff1600728c */ /* 0x000fe4000bf05070 */
[----:B------:R-:W-:Y:S01]  /*4400*/  UIADD3 UR5, UPT, UPT, UR29, 0xd0, URZ ;  /* 0x000000d01d057890 */ /* 0x000fe2000fffe0ff */
[----:B------:R-:W-:Y:S01]  /*4410*/  UMOV UR10, UR11 ;  /* 0x0000000b000a7c82 */ /* 0x000fe20008000000 */
[----:B------:R-:W-:Y:S01]  /*4420*/  UMOV UR8, UR9 ;  /* 0x0000000900087c82 */ /* 0x000fe20008000000 */
[----:B------:R-:W-:-:S02]  /*4430*/  USEL UR30, URZ, 0x1, UP4 ;  /* 0x00000001ff1e7887 */ /* 0x000fc4000a000000 */
[----:B------:R-:W-:Y:S02]  /*4440*/  UISETP.GE.AND UP3, UPT, UR37, 0x1, UPT ;  /* 0x000000012500788c */ /* 0x000fe4000bf66270 */
[----:B------:R-:W-:Y:S02]  /*4450*/  UISETP.NE.AND.EX UP5, UPT, UR23, URZ, UPT, UP0 ;  /* 0x000000ff1700728c */ /* 0x000fe4000bfa5300 */
[----:B------:R-:W-:Y:S01]  /*4460*/  UPLOP3.LUT UP1, UPT, UPT, UPT, UPT, 0x40, 0x4 ;  /* 0x000000000004789c */ /* 0x000fe20003f2e870 */
[----:B------:R-:W1:Y:S01]  /*4470*/  LDCU.64 UR6, c[0x0][0xb28] ;  /* 0x00016500ff0677ac */ /* 0x000e620008000a00 */
[----:B--2---:R-:W-:Y:S02]  /*4480*/  UISETP.NE.AND UP3, UPT, UR13, 0x1, UPT ;  /* 0x000000010d00788c */ /* 0x004fe4000bf65270 */
[----:B------:R-:W-:Y:S02]  /*4490*/  UPRMT UR60, UR60, 0x654, UR5 ;  /* 0x000006543c3c7896 */ /* 0x000fe40008000005 */
[----:B------:R-:W-:-:S02]  /*44a0*/  USHF.R.U32.HI UR44, URZ, UR41, UR10 ;  /* 0x00000029ff2c7299 */ /* 0x000fc4000801160a */
[----:B------:R-:W-:Y:S02]  /*44b0*/  USHF.R.U32.HI UR39, URZ, UR21, UR8 ;  /* 0x00000015ff277299 */ /* 0x000fe40008011608 */
[----:B------:R-:W-:Y:S02]  /*44c0*/  UISETP.NE.AND UP0, UPT, UR42, 0x1, UPT ;  /* 0x000000012a00788c */ /* 0x000fe4000bf05270 */
[----:B---3--:R-:W-:-:S11]  /*44d0*/  UISETP.NE.AND UP4, UPT, UR4, 0x1, UPT ;  /* 0x000000010400788c */ /* 0x008fd6000bf85270 */
.L_x_92:
[C---:B------:R-:W-:Y:S02]  /*44e0*/  LEA R3, R10.reuse, UR29, 0x3 ;  /* 0x0000001d0a037c11 */ /* 0x040fe4000f8e18ff */
[----:B------:R-:W-:Y:S02]  /*44f0*/  SHF.L.U32 R0, R9, 0x1f, RZ ;  /* 0x0000001f09007819 */ /* 0x000fe400000006ff */
[----:B------:R-:W-:Y:S02]  /*4500*/  LEA R5, R10, UR29, 0x4 ;  /* 0x0000001d0a057c11 */ /* 0x000fe4000f8e20ff */
[----:B--2---:R-:W2:Y:S02]  /*4510*/  SYNCS.PHASECHK.TRANS64.TRYWAIT P0, [R3+URZ+0xf0], R0 ;  /* 0x0000f000030075a7 */ /* 0x004ea400080011ff */
[----:B--2---:R-:W-:Y:S05]  /*4520*/  @!P0 BRA `(.L_x_85) ;  /* 0x00000054007c8947 */ /* 0x004fea0003800000 */
.L_x_162:
[----:B------:R-:W3:Y:S01]  /*4530*/  LDS.128 R4, [R5+0x180] ;  /* 0x0001800005047984 */ /* 0x000ee20000000c00 */
[----:B------:R-:W-:Y:S01]  /*4540*/  UISETP.GE.AND UP0, UPT, UR37, 0x1, UPT ;  /* 0x000000012500788c */ /* 0x000fe2000bf06270 */
[----:B------:R-:W-:Y:S01]  /*4550*/  @!PT LDS RZ, [RZ] ;  /* 0x00000000fffff984 */ /* 0x000fe20000000800 */
[----:B------:R-:W-:Y:S01]  /*4560*/  @!PT LDS RZ, [RZ] ;  /* 0x00000000fffff984 */ /* 0x000fe20000000800 */
[----:B------:R-:W-:Y:S01]  /*4570*/  @!PT LDS RZ, [RZ] ;  /* 0x00000000fffff984 */ /* 0x000fe20000000800 */
[----:B------:R-:W-:Y:S01]  /*4580*/  @!PT LDS RZ, [RZ] ;  /* 0x00000000fffff984 */ /* 0x000fe20000000800 */
[----:B------:R4:W-:Y:S06]  /*4590*/  MEMBAR.ALL.CTA ;  /* 0x0000000000007992 */ /* 0x0009ec0000008000 */
[----:B----4-:R-:W4:Y:S01]  /*45a0*/  FENCE.VIEW.ASYNC.S ;  /* 0x00000000000073c6 */ /* 0x010f220000000000 */
[----:B---3--:R-:W-:Y:S11]  /*45b0*/  LOP3.LUT P0, RZ, R6, 0x1, RZ, 0xc0, !PT ;  /* 0x0000000106ff7812 */ /* 0x008ff6000780c0ff */
[----:B------:R-:W-:Y:S02]  /*45c0*/  @!UPT UIADD3 URZ, UPT, UPT, URZ, URZ, URZ ;  /* 0x000000fffffff290 */ /* 0x000fe4000fffe0ff */
[----:B----4-:R-:W-:Y:S01]  /*45d0*/  VOTEU.ANY UP3, P0 ;  /* 0x0000000000ff7886 */ /* 0x010fe20000060100 */
[----:B------:R-:W-:Y:S11]  /*45e0*/  PLOP3.LUT P0, PT, PT, PT, UP3, 0x80, 0x8 ;  /* 0x000000000008781c */ /* 0x000ff60003f0f038 */
[----:B------:R-:W-:Y:S02]  /*45f0*/  @!UPT UIADD3 URZ, UPT, UPT, URZ, URZ, URZ ;  /* 0x000000fffffff290 */ /* 0x000fe4000fffe0ff */
[----:B--2---:R-:W-:Y:S02]  /*4600*/  @P0 SHF.R.U32.HI R0, RZ, 0x10, R5 ;  /* 0x00000010ff000819 */ /* 0x004fe40000011605 */
[----:B------:R-:W-:Y:S02]  /*4610*/  @P0 MOV R2, R4 ;  /* 0x0000000400020202 */ /* 0x000fe40000000f00 */
[----:B------:R-:W-:Y:S01]  /*4620*/  @P0 R2UR UR4, R0 ;  /* 0x00000000000402ca */ /* 0x000fe200000e0000 */
[----:B------:R-:W-:Y:S01]  /*4630*/  VIADD R0, R3, 0x100 ;  /* 0x0000010003007836 */ /* 0x000fe20000000000 */
[----:B------:R-:W-:Y:S02]  /*4640*/  @P0 LOP3.LUT R4, R5, 0xffff, RZ, 0xc0, !PT ;  /* 0x0000ffff05040812 */ /* 0x000fe400078ec0ff */
[----:B------:R-:W-:Y:S02]  /*4650*/  @P0 R2UR UR8, R2 ;  /* 0x00000000020802ca */ /* 0x000fe400000e0000 */
[----:B------:R-:W-:Y:S02]  /*4660*/  PRMT R0, RZ, 0x654, R0 ;  /* 0x00000654ff007816 */ /* 0x000fe40000000000 */
[----:B------:R-:W-:Y:S02]  /*4670*/  @P0 R2UR UR5, R4 ;  /* 0x00000000040502ca */ /* 0x000fe400000e0000 */
[----:B------:R2:W-:Y:S03]  /*4680*/  SYNCS.ARRIVE.TRANS64.RED.A1T0 RZ, [R0+URZ], RZ ;  /* 0x000000ff00ff79a7 */ /* 0x0005e600081004ff */
[----:B------:R-:W-:Y:S04]  /*4690*/  @UP3 UMOV UR48, UR4 ;  /* 0x0000000400303c82 */ /* 0x000fe80008000000 */
[----:B------:R-:W-:Y:S04]  /*46a0*/  @UP3 UMOV UR15, UR8 ;  /* 0x00000008000f3c82 */ /* 0x000fe80008000000 */
[----:B------:R-:W-:Y:S01]  /*46b0*/  @UP3 UMOV UR14, UR5 ;  /* 0x00000005000e3c82 */ /* 0x000fe20008000000 */
[----:B------:R-:W-:Y:S05]  /*46c0*/  BRA.U !UP0, `(.L_x_86) ;  /* 0x0000000108c07547 */ /* 0x000fea000b800000 */
[----:B------:R-:W-:Y:S02]  /*46d0*/  UP2UR UR10, UPR, URZ, 0x4 ;  /* 0x00000004ff0a7883 */ /* 0x000fe40008000000 */
[----:B------:R-:W-:Y:S02]  /*46e0*/  UISETP.NE.AND UP2, UPT, UR42, 0x1, UPT ;  /* 0x000000012a00788c */ /* 0x000fe4000bf45270 */
[----:B------:R-:W-:Y:S02]  /*46f0*/  UISETP.NE.AND UP0, UPT, UR13, 0x1, UPT ;  /* 0x000000010d00788c */ /* 0x000fe4000bf05270 */
[----:B------:R-:W-:Y:S02]  /*4700*/  USEL UR4, UR31, UR39, !UP2 ;  /* 0x000000271f047287 */ /* 0x000fe4000d000000 */
[----:B------:R-:W-:Y:S02]  /*4710*/  UP2UR UR18, UPR, URZ, 0x2 ;  /* 0x00000002ff127883 */ /* 0x000fe40008000000 */
[----:B------:R-:W-:Y:S02]  /*4720*/  UISETP.NE.AND UP1, UPT, UR37, 0x1, UPT ;  /* 0x000000012500788c */ /* 0x000fe4000bf25270 */
[----:B------:R-:W-:Y:S02]  /*4730*/  UIMAD.WIDE.U32 UR32, UR14, UR43, URZ ;  /* 0x0000002b0e2072a5 */ /* 0x000fe4000f8e00ff */
[----:B------:R-:W-:Y:S02]  /*4740*/  USEL UR9, UR38, UR44, !UP0 ;  /* 0x0000002c26097287 */ /* 0x000fe4000c000000 */
[----:B-1----:R-:W-:Y:S02]  /*4750*/  UIMAD.WIDE.U32 UR24, UR4, UR6, URZ ;  /* 0x00000006041872a5 */ /* 0x002fe4000f8e00ff */
[----:B------:R-:W-:Y:S02]  /*4760*/  UIMAD.WIDE.U32 UR26, UR15, UR40, URZ ;  /* 0x000000280f1a72a5 */ /* 0x000fe4000f8e00ff */
[----:B------:R-:W-:Y:S01]  /*4770*/  UIMAD.WIDE.U32 UR16, UR9, UR6, URZ ;  /* 0x00000006091072a5 */ /* 0x000fe2000f8e00ff */
[----:B------:R-:W-:Y:S02]  /*4780*/  UMOV UR11, UR33 ;  /* 0x00000021000b7c82 */ /* 0x000fe40008000000 */
[----:B------:R-:W-:Y:S01]  /*4790*/  UMOV UR8, UR25 ;  /* 0x0000001900087c82 */ /* 0x000fe20008000000 */
[----:B------:R-:W-:Y:S02]  /*47a0*/  USHF.R.U32.HI UR11, URZ, UR21, UR11 ;  /* 0x00000015ff0b7299 */ /* 0x000fe4000801160b */
[----:B------:R-:W-:Y:S02]  /*47b0*/  @UP1 USHF.R.U32.HI UR4, URZ, UR7, UR8 ;  /* 0x00000007ff041299 */ /* 0x000fe40008011608 */
[----:B------:R-:W-:Y:S02]  /*47c0*/  USEL UR8, UR14, UR11, !UP2 ;  /* 0x0000000b0e087287 */ /* 0x000fe4000d000000 */
[----:B------:R-:W-:Y:S02]  /*47d0*/  UIMAD UR4, UR37, UR4, URZ ;  /* 0x00000004250472a4 */ /* 0x000fe4000f8e02ff */
[----:B------:R-:W-:Y:S01]  /*47e0*/  UISETP.NE.AND UP2, UPT, UR10, URZ, UPT ;  /* 0x000000ff0a00728c */ /* 0x000fe2000bf45270 */
[----:B------:R-:W-:Y:S01]  /*47f0*/  UMOV UR5, UR27 ;  /* 0x0000001b00057c82 */ /* 0x000fe20008000000 */
[----:B------:R-:W-:Y:S01]  /*4800*/  UMOV UR16, UR17 ;  /* 0x0000001100107c82 */ /* 0x000fe20008000000 */
[----:B------:R-:W-:Y:S02]  /*4810*/  USHF.R.U32.HI UR5, URZ, UR41, UR5 ;  /* 0x00000029ff057299 */ /* 0x000fe40008011605 */
[----:B------:R-:W-:Y:S02]  /*4820*/  @UP1 USHF.R.U32.HI UR9, URZ, UR7, UR16 ;  /* 0x00000007ff091299 */ /* 0x000fe40008011610 */
[----:B------:R-:W-:Y:S02]  /*4830*/  USEL UR5, UR15, UR5, !UP0 ;  /* 0x000000050f057287 */ /* 0x000fe4000c000000 */
[----:B------:R-:W-:Y:S02]  /*4840*/  UIMAD.WIDE.U32 UR16, UR8, UR6, URZ ;  /* 0x00000006081072a5 */ /* 0x000fe4000f8e00ff */
[----:B------:R-:W-:Y:S02]  /*4850*/  UIMAD UR10, UR37, UR9, URZ ;  /* 0x00000009250a72a4 */ /* 0x000fe4000f8e02ff */
[----:B------:R-:W-:Y:S03]  /*4860*/  UISETP.GE.AND UP0, UPT, UR8, UR4, UPT ;  /* 0x000000040800728c */ /* 0x000fe6000bf06270 */
[----:B------:R-:W-:Y:S01]  /*4870*/  UMOV UR4, UR17 ;  /* 0x0000001100047c82 */ /* 0x000fe20008000000 */
[----:B------:R-:W-:Y:S02]  /*4880*/  UISETP.GE.OR UP0, UPT, UR5, UR10, UP0 ;  /* 0x0000000a0500728c */ /* 0x000fe40008706670 */
[----:B------:R-:W-:Y:S02]  /*4890*/  USHF.R.U32.HI UR4, URZ, UR7, UR4 ;  /* 0x00000007ff047299 */ /* 0x000fe40008011604 */
[----:B------:R-:W-:Y:S02]  /*48a0*/  UIMAD.WIDE.U32 UR10, UR5, UR6, URZ ;  /* 0x00000006050a72a5 */ /* 0x000fe4000f8e00ff */
[----:B------:R-:W-:Y:S04]  /*48b0*/  USEL UR12, UR8, UR4, !UP1 ;  /* 0x00000004080c7287 */ /* 0x000fe8000c800000 */
[----:B------:R-:W-:Y:S01]  /*48c0*/  UIADD3 UR16, UPT, UPT, -UR12, URZ, URZ ;  /* 0x000000ff0c107290 */ /* 0x000fe2000fffe1ff */
[----:B------:R-:W-:Y:S02]  /*48d0*/  @!UP0 UMOV UR4, UR11 ;  /* 0x0000000b00048c82 */ /* 0x000fe40008000000 */
[----:B------:R-:W-:Y:S02]  /*48e0*/  @!UP0 USHF.R.U32.HI UR4, URZ, UR7, UR4 ;  /* 0x00000007ff048299 */ /* 0x000fe40008011604 */
[----:B------:R-:W-:Y:S02]  /*48f0*/  UIMAD UR10, UR37, UR16, UR8 ;  /* 0x00000010250a72a4 */ /* 0x000fe4000f8e0208 */
[----:B------:R-:W-:Y:S02]  /*4900*/  @!UP0 USEL UR4, UR5, UR4, !UP1 ;  /* 0x0000000405048287 */ /* 0x000fe4000c800000 */
[----:B------:R-:W-:Y:S02]  /*4910*/  UISETP.NE.AND UP1, UPT, UR18, URZ, UPT ;  /* 0x000000ff1200728c */ /* 0x000fe4000bf25270 */
[----:B------:R-:W-:Y:S02]  /*4920*/  @!UP0 UIMAD UR10, UR9, UR10, UR4 ;  /* 0x0000000a090a82a4 */ /* 0x000fe4000f8e0204 */
[----:B------:R-:W-:Y:S02]  /*4930*/  @!UP0 UIADD3 UR11, UPT, UPT, UR12, -UR4, URZ ;  /* 0x800000040c0b8290 */ /* 0x000fe4000fffe0ff */
[----:B------:R-:W-:Y:S02]  /*4940*/  UIADD3 UR9, UPT, UPT, -UR5, URZ, URZ ;  /* 0x000000ff05097290 */ /* 0x000fe4000fffe1ff */
[----:B------:R-:W-:Y:S02]  /*4950*/  UIADD3 UR4, UPT, UPT, -UR8, URZ, URZ ;  /* 0x000000ff08047290 */ /* 0x000fe4000fffe1ff */
[----:B------:R-:W-:Y:S02]  /*4960*/  @!UP0 UIMAD UR8, UR11, UR37, UR5 ;  /* 0x000000250b0882a4 */ /* 0x000fe4000f8e0205 */
[----:B------:R-:W-:Y:S02]  /*4970*/  UIMAD UR15, UR13, UR9, UR15 ;  /* 0x000000090d0f72a4 */ /* 0x000fe4000f8e020f */
[----:B------:R-:W-:Y:S01]  /*4980*/  UIMAD UR14, UR42, UR4, UR14 ;  /* 0x000000042a0e72a4 */ /* 0x000fe2000f8e020e */
[----:B------:R-:W-:Y:S02]  /*4990*/  @!UP0 UMOV UR5, UR10 ;  /* 0x0000000a00058c82 */ /* 0x000fe40008000000 */
[----:B------:R-:W-:Y:S02]  /*49a0*/  UIMAD UR15, UR5, UR13, UR15 ;  /* 0x0000000d050f72a4 */ /* 0x000fe4000f8e020f */
[----:B------:R-:W-:Y:S11]  /*49b0*/  UIMAD UR14, UR8, UR42, UR14 ;  /* 0x0000002a080e72a4 */ /* 0x000ff6000f8e020e */
[----:B------:R-:W-:Y:S01]  /*49c0*/  @!UPT UIADD3 URZ, UPT, UPT, URZ, URZ, URZ ;  /* 0x000000fffffff290 */ /* 0x000fe2000fffe0ff */
.L_x_86:
[----:B------:R-:W3:Y:S01]  /*49d0*/  @!UP4 LDCU.128 UR8, c[0x0][0xb10] ;  /* 0x00016200ff08c7ac */ /* 0x000ee20008000c00 */
[----:B------:R-:W-:Y:S02]  /*49e0*/  ISETP.NE.U32.AND P0, PT, RZ, UR22, PT ;  /* 0x00000016ff007c0c */ /* 0x000fe4000bf05070 */
[----:B------:R-:W-:Y:S02]  /*49f0*/  SHF.L.U32 R2, R11, 0x1f, RZ ;  /* 0x0000001f0b027819 */ /* 0x000fe400000006ff */
[----:B------:R-:W-:Y:S01]  /*4a00*/  ISETP.NE.AND.EX P0, PT, RZ, UR23, PT, P0 ;  /* 0x00000017ff007c0c */ /* 0x000fe2000bf05300 */
[----:B------:R-:W4:Y:S01]  /*4a10*/  @!UP4 LDCU UR5, c[0x0][0xb0c] ;  /* 0x00016180ff05c7ac */ /* 0x000f220008000800 */
[----:B---3--:R-:W-:Y:S07]  /*4a20*/  UIMAD.WIDE.U32 UR16, UR15, UR8, URZ ;  /* 0x000000080f1072a5 */ /* 0x008fee000f8e00ff */
[----:B------:R-:W-:Y:S01]  /*4a30*/  @!UP4 UMOV UR4, UR17 ;  /* 0x000000110004cc82 */ /* 0x000fe20008000000 */
[----:B----4-:R-:W-:Y:S02]  /*4a40*/  @!UP4 UISETP.NE.AND UP0, UPT, UR5, 0x1, UPT ;  /* 0x000000010500c88c */ /* 0x010fe4000bf05270 */
[----:B------:R-:W-:Y:S02]  /*4a50*/  @!UP4 USHF.R.U32.HI UR4, URZ, UR9, UR4 ;  /* 0x00000009ff04c299 */ /* 0x000fe40008011604 */
[----:B------:R-:W-:Y:S02]  /*4a60*/  UIMAD.WIDE.U32 UR16, UR14, UR11, URZ ;  /* 0x0000000b0e1072a5 */ /* 0x000fe4000f8e00ff */
[----:B------:R-:W-:Y:S02]  /*4a70*/  @!UP4 USEL UR8, UR15, UR4, !UP0 ;  /* 0x000000040f08c287 */ /* 0x000fe4000c000000 */
[----:B------:R-:W-:Y:S03]  /*4a80*/  @!UP4 UISETP.NE.AND UP0, UPT, UR10, 0x1, UPT ;  /* 0x000000010a00c88c */ /* 0x000fe6000bf05270 */
[----:B------:R-:W-:Y:S02]  /*4a90*/  @!UP4 UMOV UR9, UR17 ;  /* 0x000000110009cc82 */ /* 0x000fe40008000000 */
[----:B------:R-:W3:Y:S02]  /*4aa0*/  @!UP4 LDCU UR4, c[0x0][0xb20] ;  /* 0x00016400ff04c7ac */ /* 0x000ee40008000800 */
[----:B---3--:R-:W-:Y:S04]  /*4ab0*/  @!UP4 USHF.R.U32.HI UR4, URZ, UR4, UR9 ;  /* 0x00000004ff04c299 */ /* 0x008fe80008011609 */
[----:B------:R-:W-:Y:S04]  /*4ac0*/  @!UP4 USEL UR9, UR14, UR4, !UP0 ;  /* 0x000000040e09c287 */ /* 0x000fe8000c000000 */
[----:B------:R-:W-:Y:S02]  /*4ad0*/  @!UP4 UIADD3 UR4, UPT, UPT, -UR8, UR9, URZ ;  /* 0x000000090804c290 */ /* 0x000fe4000fffe1ff */
[----:B------:R-:W-:Y:S02]  /*4ae0*/  @!UP4 UIADD3 UR8, UPT, UPT, UR8, -UR9, URZ ;  /* 0x800000090808c290 */ /* 0x000fe4000fffe0ff */
[----:B------:R-:W-:Y:S02]  /*4af0*/  @!UP4 UIMAD UR15, UR4, UR5, UR15 ;  /* 0x00000005040fc2a4 */ /* 0x000fe4000f8e020f */
[----:B------:R-:W-:Y:S01]  /*4b00*/  @!UP4 UIMAD UR14, UR8, UR10, UR14 ;  /* 0x0000000a080ec2a4 */ /* 0x000fe2000f8e020e */
[----:B------:R-:W-:Y:S11]  /*4b10*/  BRA.U UP1, `(.L_x_87) ;  /* 0x0000000101107547 */ /* 0x000ff6000b800000 */
[----:B--2---:R-:W-:Y:S04]  /*4b20*/  MOV R0, UR30 ;  /* 0x0000001e00007c02 */ /* 0x004fe80008000f00 */
[----:B------:R-:W-:Y:S04]  /*4b30*/  SHF.L.U32 R3, R0, 0x1f, RZ ;  /* 0x0000001f00037819 */ /* 0x000fe800000006ff */
[----:B------:R-:W2:Y:S02]  /*4b40*/  SYNCS.PHASECHK.TRANS64.TRYWAIT P1, [UR29+0xe8], R3 ;  /* 0x0000e803ff0075a7 */ /* 0x000ea4000802111d */
[----:B--2---:R-:W-:Y:S05]  /*4b50*/  @!P1 BRA `(.L_x_88) ;  /* 0x0000005000049947 */ /* 0x004fea0003800000 */
.L_x_87:
[----:B------:R-:W-:Y:S05]  /*4b60*/  BRA.U !UP5, `(.L_x_89) ;  /* 0x000000010d347547 */ /* 0x000fea000b800000 */
[----:B------:R-:W-:Y:S01]  /*4b70*/  UPLOP3.LUT UP2, UPT, UPT, UPT, UP6, 0x80, 0x8 ;  /* 0x000000000008789c */ /* 0x000fe20003f4f060 */
[----:B------:R-:W-:Y:S05]  /*4b80*/  HFMA2 R187, -RZ, RZ, 0, 5.9604644775390625e-08 ;  /* 0x00000001ffbb7431 */ /* 0x000fea00000001ff */
[----:B------:R-:W-:Y:S05]  /*4b90*/  PLOP3.LUT P1, PT, PT, PT, UP2, 0x80, 0x8 ;  /* 0x000000000008781c */ /* 0x000fea0003f2f028 */
[----:B------:R-:W3:Y:S01]  /*4ba0*/  @UP2 LDCU.64 UR8, c[0x0][0x888] ;  /* 0x00011100ff0827ac */ /* 0x000ee20008000a00 */
[----:B------:R-:W-:Y:S04]  /*4bb0*/  @UP2 UIMAD UR4, UR36, UR22, URZ ;  /* 0x00000016240422a4 */ /* 0x000fe8000f8e02ff */
[----:B---3--:R-:W-:Y:S06]  /*4bc0*/  @UP2 UIMAD.WIDE UR8, UR4, 0x4, UR8 ;  /* 0x00000004040828a5 */ /* 0x008fec000f8e0208 */
[----:B------:R-:W-:Y:S02]  /*4bd0*/  IMAD.U32 R4, RZ, RZ, UR8 ;  /* 0x00000008ff047e24 */ /* 0x000fe4000f8e00ff */
[----:B------:R-:W-:Y:S05]  /*4be0*/  IMAD.U32 R5, RZ, RZ, UR9 ;  /* 0x00000009ff057e24 */ /* 0x000fea000f8e00ff */
[----:B--2---:R-:W2:Y:S02]  /*4bf0*/  @P1 LDG.E R0, desc[UR56][R4.64] ;  /* 0x0000003804001981 */ /* 0x004ea4000c1e1900 */
[----:B--2---:R-:W-:Y:S01]  /*4c00*/  @P1 R2UR UR45, R0 ;  /* 0x00000000002d12ca */ /* 0x004fe200000e0000 */
[----:B------:R-:W-:Y:S05]  /*4c10*/  IMAD.MOV.U32 R0, RZ, RZ, 0x1 ;  /* 0x00000001ff007424 */ /* 0x000fea00078e00ff */
[----:B------:R-:W-:Y:S08]  /*4c20*/  @!P1 PRMT R187, R0, 0x7610, R187 ;  /* 0x0000761000bb9816 */ /* 0x000ff000000000bb */
[----:B------:R-:W3:Y:S02]  /*4c30*/  @!UP2 LDCU UR45, c[0x0][0x880] ;  /* 0x00011000ff2da7ac */ /* 0x000ee40008000800 */
.L_x_89:
[----:B---3--:R-:W-:Y:S01]  /*4c40*/  @!P0 ISETP.EQ.AND P2, PT, RZ, UR45, PT ;  /* 0x0000002dff008c0c */ /* 0x008fe2000bf42270 */
[----:B------:R-:W-:Y:S01]  /*4c50*/  @!UPT UIADD3 URZ, UPT, UPT, URZ, URZ, URZ ;  /* 0x000000fffffff290 */ /* 0x000fe2000fffe0ff */
[----:B------:R-:W-:Y:S11]  /*4c60*/  @!P0 BRA `(.L_x_90) ;  /* 0x0000000000148947 */ /* 0x000ff60003800000 */
[----:B------:R-:W-:Y:S02]  /*4c70*/  LOP3.LUT P0, RZ, R187, 0xff, RZ, 0xc0, !PT ;  /* 0x000000ffbbff7812 */ /* 0x000fe4000780c0ff */
[----:B------:R-:W-:Y:S04]  /*4c80*/  PLOP3.LUT P2, PT, PT, PT, UP2, 0x80, 0x8 ;  /* 0x000000000008781c */ /* 0x000fe80003f4f028 */
[----:B------:R-:W-:Y:S07]  /*4c90*/  PLOP3.LUT P2, PT, P2, PT, PT, 0x8, 0x80 ;  /* 0x000000000080781c */ /* 0x000fee000174e170 */
[----:B------:R-:W-:Y:S11]  /*4ca0*/  @P0 ISETP.EQ.AND P2, PT, RZ, UR45, PT ;  /* 0x0000002dff000c0c */ /* 0x000ff6000bf42270 */
[----:B------:R-:W-:Y:S02]  /*4cb0*/  @!UPT UIADD3 URZ, UPT, UPT, URZ, URZ, URZ ;  /* 0x000000fffffff290 */ /* 0x000fe4000fffe0ff */
.L_x_90:
[----:B------:R-:W3:Y:S01]  /*4cc0*/  SYNCS.PHASECHK.TRANS64.TRYWAIT P0, [UR29+0xd8], R2 ;  /* 0x0000d802ff0075a7 */ /* 0x000ee2000800111d */
[----:B------:R-:W-:Y:S02]  /*4cd0*/  ELECT P1, URZ, PT ;  /* 0x0000000000ff782f */ /* 0x000fe40003820000 */
[----:B------:R-:W-:Y:S01]  /*4ce0*/  IADD3 R10, PT, PT, R10, 0x1, RZ ;  /* 0x000000010a0a7810 */ /* 0x000fe20007ffe0ff */
[----:B---3--:R-:W-:Y:S10]  /*4cf0*/  @!P0 BRA `(.L_x_91) ;  /* 0x0000004c00b48947 */ /* 0x008ff40003800000 */
.L_x_165:
[----:B------:R-:W-:Y:S01]  /*4d00*/  PLOP3.LUT P1, PT, P2, P1, PT, 0xf2, 0x2f ;  /* 0x00000000002f781c */ /* 0x000fe20001723e72 */
[----:B------:R-:W-:Y:S01]  /*4d10*/  UMOV UR50, 0x0 ;  /* 0x0000000000327882 */ /* 0x000fe20000000000 */
[----:B------:R-:W-:Y:S01]  /*4d20*/  UMOV UR51, 0x10000000 ;  /* 0x1000000000337882 */ /* 0x000fe20000000000 */
[----:B------:R-:W-:Y:S01]  /*4d30*/  UMOV UR28, UR36 ;  /* 0x00000024001c7c82 */ /* 0x000fe20008000000 */
[----:B------:R-:W-:Y:S01]  /*4d40*/  UMOV UR12, UR36 ;  /* 0x00000024000c7c82 */ /* 0x000fe20008000000 */
[----:B------:R-:W-:Y:S01]  /*4d50*/  UMOV UR20, UR36 ;  /* 0x0000002400147c82 */ /* 0x000fe20008000000 */
[----:B------:R-:W-:Y:S07]  /*4d60*/  LOP3.LUT R11, R11, 0x1, RZ, 0x3c, !PT ;  /* 0x000000010b0b7812 */ /* 0x000fee00078e3cff */
[----:B--2---:R-:W-:Y:S01]  /*4d70*/  @!P1 IADD3 R2, P0, PT, R12, 0x580, RZ ;  /* 0x000005800c029810 */ /* 0x004fe20007f1e0ff */
[----:B------:R-:W-:Y:S01]  /*4d80*/  VOTEU.ALL UP0, P1 ;  /* 0x0000000000ff7886 */ /* 0x000fe20000800000 */
[----:B------:R-:W-:Y:S02]  /*4d90*/  VOTEU.ALL UP1, P1 ;  /* 0x0000000000ff7886 */ /* 0x000fe40000820000 */
[----:B------:R-:W-:Y:S01]  /*4da0*/  @!P1 R2UR UR5, R2 ;  /* 0x00000000020592ca */ /* 0x000fe200000e0000 */
[----:B------:R-:W-:Y:S01]  /*4db0*/  @!P1 IMAD.X R0, RZ, RZ, R13, P0 ;  /* 0x000000ffff009224 */ /* 0x000fe200000e060d */
[----:B------:R-:W-:Y:S01]  /*4dc0*/  @!UP0 USHF.L.U32 UR35, UR59, 0x6, URZ ;  /* 0x000000063b238899 */ /* 0x000fe200080006ff */
[----:B------:R-:W-:Y:S01]  /*4dd0*/  ISETP.NE.AND P0, PT, R10, 0x2, PT ;  /* 0x000000020a00780c */ /* 0x000fe20003f05270 */
[----:B------:R-:W-:Y:S02]  /*4de0*/  @!UP0 UIMAD UR34, UR58, 0xb0, URZ ;  /* 0x000000b03a2288a4 */ /* 0x000fe4000f8e02ff */
[----:B------:R-:W-:Y:S01]  /*4df0*/  @!P1 R2UR UR4, R0 ;  /* 0x00000000000492ca */ /* 0x000fe200000e0000 */
[----:B------:R-:W-:Y:S01]  /*4e00*/  @!UP0 UIADD3 UR32, UPT, UPT, UR29, 0x200, URZ ;  /* 0x000002001d208890 */ /* 0x000fe2000fffe0ff */
[----:B------:R-:W-:Y:S01]  /*4e10*/  SEL R0, RZ, 0x1, P0 ;  /* 0x00000001ff007807 */ /* 0x000fe20000000000 */
[----:B------:R-:W-:Y:S01]  /*4e20*/  @!UP0 UIADD3 UR33, UPT, UPT, UR29, 0xd0, URZ ;  /* 0x000000d01d218890 */ /* 0x000fe2000fffe0ff */
[----:B------:R-:W-:Y:S01]  /*4e30*/  SEL R10, R10, RZ, P0 ;  /* 0x000000ff0a0a7207 */ /* 0x000fe20000000000 */
[----:B------:R-:W-:Y:S01]  /*4e40*/  @!UP0 UIADD3 UR24, UPT, UPT, UR29, 0x600, URZ ;  /* 0x000006001d188890 */ /* 0x000fe2000fffe0ff */
[----:B------:R-:W-:Y:S01]  /*4e50*/  LOP3.LUT R9, R9, R0, RZ, 0x3c, !PT ;  /* 0x0000000009097212 */ /* 0x000fe200078e3cff */
[----:B------:R-:W-:Y:S01]  /*4e60*/  IMAD.U32 R2, RZ, RZ, UR5 ;  /* 0x00000005ff027e24 */ /* 0x000fe2000f8e00ff */
[----:B------:R-:W-:Y:S02]  /*4e70*/  @!UP0 UIADD3 UR26, UPT, UPT, UR34, 0x10, URZ ;  /* 0x00000010221a8890 */ /* 0x000fe4000fffe0ff */
[----:B------:R-:W-:Y:S01]  /*4e80*/  UMOV UR25, UR33 ;  /* 0x0000002100197c82 */ /* 0x000fe20008000000 */
[----:B------:R-:W-:Y:S01]  /*4e90*/  UMOV UR27, UR35 ;  /* 0x00000023001b7c82 */ /* 0x000fe20008000000 */
[----:B------:R-:W-:Y:S01]  /*4ea0*/  @!UP0 UIADD3 UR8, UPT, UPT, UR29, 0xa00, URZ ;  /* 0x00000a001d088890 */ /* 0x000fe2000fffe0ff */
[----:B------:R-:W-:Y:S01]  /*4eb0*/  IMAD.U32 R3, RZ, RZ, UR4 ;  /* 0x00000004ff037e24 */ /* 0x000fe2000f8e00ff */
[----:B------:R-:W-:Y:S01]  /*4ec0*/  @!P1 R2UR UR4, R2 ;  /* 0x00000000020492ca */ /* 0x000fe200000e0000 */
[----:B------:R-:W-:Y:S01]  /*4ed0*/  @!UP0 UIADD3 UR10, UPT, UPT, UR34, 0x20, URZ ;  /* 0x00000020220a8890 */ /* 0x000fe2000fffe0ff */
[----:B------:R-:W-:Y:S02]  /*4ee0*/  UMOV UR9, UR33 ;  /* 0x0000002100097c82 */ /* 0x000fe40008000000 */
[----:B------:R-:W-:Y:S01]  /*4ef0*/  @!P1 R2UR UR5, R3 ;  /* 0x00000000030592ca */ /* 0x000fe200000e0000 */
[----:B------:R-:W-:Y:S01]  /*4f00*/  UMOV UR11, UR35 ;  /* 0x00000023000b7c82 */ /* 0x000fe20008000000 */
[----:B------:R-:W-:Y:S02]  /*4f10*/  @!UP0 UIADD3 UR16, UPT, UPT, UR29, 0xe00, URZ ;  /* 0x00000e001d108890 */ /* 0x000fe4000fffe0ff */
[----:B------:R-:W-:Y:S01]  /*4f20*/  @!UP0 UIADD3 UR18, UPT, UPT, UR34, 0x30, URZ ;  /* 0x0000003022128890 */ /* 0x000fe2000fffe0ff */
[----:B------:R-:W-:Y:S01]  /*4f30*/  UMOV UR17, UR33 ;  /* 0x0000002100117c82 */ /* 0x000fe20008000000 */
[----:B------:R-:W-:Y:S01]  /*4f40*/  UMOV UR19, UR35 ;  /* 0x0000002300137c82 */ /* 0x000fe20008000000 */
[----:B------:R-:W-:Y:S02]  /*4f50*/  UIADD3 UR58, UPT, UPT, UR14, UR46, URZ ;  /* 0x0000002e0e3a7290 */ /* 0x000fe4000fffe0ff */
[----:B------:R-:W-:Y:S04]  /*4f60*/  UIADD3 UR59, UPT, UPT, UR15, UR47, URZ ;  /* 0x0000002f0f3b7290 */ /* 0x000fe8000fffe0ff */
[----:B------:R2:W-:Y:S01]  /*4f70*/  @!UP1 UTMALDG.3D [UR32], [UR4], desc[UR50] ;  /* 0x00003220040095b4 */ /* 0x0005e20008011000 */
[----:B------:R-:W-:Y:S05]  /*4f80*/  VOTEU.ALL UP1, P1 ;  /* 0x0000000000ff7886 */ /* 0x000fea0000820000 */
[----:B------:R3:W-:Y:S01]  /*4f90*/  @!UP1 UTMALDG.3D [UR24], [UR4], desc[UR50] ;  /* 0x00003218040095b4 */ /* 0x0007e20008011000 */
[----:B------:R-:W-:Y:S05]  /*4fa0*/  VOTEU.ALL UP1, P1 ;  /* 0x0000000000ff7886 */ /* 0x000fea0000820000 */
[----:B------:R4:W-:Y:S01]  /*4fb0*/  @!UP1 UTMALDG.3D [UR8], [UR4], desc[UR50] ;  /* 0x00003208040095b4 */ /* 0x0009e20008011000 */
[----:B------:R-:W-:Y:S05]  /*4fc0*/  VOTEU.ALL UP1, P1 ;  /* 0x0000000000ff7886 */ /* 0x000fea0000820000 */
[----:B------:R1:W-:Y:S01]  /*4fd0*/  @!UP1 UTMALDG.3D [UR16], [UR4], desc[UR50] ;  /* 0x00003210040095b4 */ /* 0x0003e20008011000 */
[----:B------:R-:W-:Y:S01]  /*4fe0*/  VOTEU.ALL UP1, P1 ;  /* 0x0000000000ff7886 */ /* 0x000fe20000820000 */
[----:B--2---:R-:W-:Y:S01]  /*4ff0*/  UMOV UR36, UR48 ;  /* 0x0000003000247c82 */ /* 0x004fe20008000000 */
[----:B---3--:R-:W-:Y:S02]  /*5000*/  @!UP0 UIADD3 UR24, UPT, UPT, UR29, 0x1200, URZ ;  /* 0x000012001d188890 */ /* 0x008fe4000fffe0ff */
[----:B------:R-:W-:Y:S02]  /*5010*/  @!UP0 UIADD3 UR26, UPT, UPT, UR34, 0x40, URZ ;  /* 0x00000040221a8890 */ /* 0x000fe4000fffe0ff */
[----:B----4-:R-:W-:Y:S02]  /*5020*/  @!UP0 UIADD3 UR8, UPT, UPT, UR29, 0x1600, URZ ;  /* 0x000016001d088890 */ /* 0x010fe4000fffe0ff */
[----:B------:R-:W-:Y:S05]  /*5030*/  @!UP0 UIADD3 UR10, UPT, UPT, UR34, 0x50, URZ ;  /* 0x00000050220a8890 */ /* 0x000fea000fffe0ff */
[----:B------:R2:W-:Y:S01]  /*5040*/  @!UP1 UTMALDG.3D [UR24], [UR4], desc[UR50] ;  /* 0x00003218040095b4 */ /* 0x0005e20008011000 */
[----:B------:R-:W-:Y:S01]  /*5050*/  VOTEU.ALL UP1, P1 ;  /* 0x0000000000ff7886 */ /* 0x000fe20000820000 */
[----:B-1----:R-:W-:Y:S02]  /*5060*/  @!UP0 UIADD3 UR16, UPT, UPT, UR29, 0x1a00, URZ ;  /* 0x00001a001d108890 */ /* 0x002fe4000fffe0ff */
[----:B------:R-:W-:Y:S02]  /*5070*/  @!UP0 UIADD3 UR18, UPT, UPT, UR34, 0x60, URZ ;  /* 0x0000006022128890 */ /* 0x000fe4000fffe0ff */
[----:B------:R1:W-:Y:S01]  /*5080*/  @!UP1 UTMALDG.3D [UR8], [UR4], desc[UR50] ;  /* 0x00003208040095b4 */ /* 0x0003e20008011000 */
[----:B------:R-:W-:Y:S06]  /*5090*/  VOTEU.ALL UP1, P1 ;  /* 0x0000000000ff7886 */ /* 0x000fec0000820000 */
[----:B------:R3:W-:Y:S01]  /*50a0*/  @!UP1 UTMALDG.3D [UR16], [UR4], desc[UR50] ;  /* 0x00003210040095b4 */ /* 0x0007e20008011000 */
[----:B------:R-:W-:Y:S01]  /*50b0*/  VOTEU.ALL UP1, P1 ;  /* 0x0000000000ff7886 */ /* 0x000fe20000820000 */
[----:B--2---:R-:W-:Y:S02]  /*50c0*/  @!UP0 UIADD3 UR24, UPT, UPT, UR29, 0x1e00, URZ ;  /* 0x00001e001d188890 */ /* 0x004fe4000fffe0ff */
[----:B------:R-:W-:Y:S02]  /*50d0*/  @!UP0 UIADD3 UR26, UPT, UPT, UR34, 0x70, URZ ;  /* 0x00000070221a8890 */ /* 0x000fe4000fffe0ff */
[----:B-1----:R-:W-:Y:S02]  /*50e0*/  @!UP0 UIADD3 UR8, UPT, UPT, UR29, 0x2200, URZ ;  /* 0x000022001d088890 */ /* 0x002fe4000fffe0ff */
[----:B------:R-:W-:Y:S05]  /*50f0*/  @!UP0 UIADD3 UR10, UPT, UPT, UR34, 0x80, URZ ;  /* 0x00000080220a8890 */ /* 0x000fea000fffe0ff */
[----:B------:R-:W-:Y:S01]  /*5100*/  @!UP1 UTMALDG.3D [UR24], [UR4], desc[UR50] ;  /* 0x00003218040095b4 */ /* 0x000fe20008011000 */
[----:B------:R-:W-:Y:S01]  /*5110*/  VOTEU.ALL UP1, P1 ;  /* 0x0000000000ff7886 */ /* 0x000fe20000820000 */
[----:B---3--:R-:W-:Y:S02]  /*5120*/  @!UP0 UIADD3 UR16, UPT, UPT, UR29, 0x2600, URZ ;  /* 0x000026001d108890 */ /* 0x008fe4000fffe0ff */
[----:B------:R-:W-:Y:S02]  /*5130*/  @!UP0 UIADD3 UR18, UPT, UPT, UR34, 0x90, URZ ;  /* 0x0000009022128890 */ /* 0x000fe4000fffe0ff */
[----:B------:R1:W-:Y:S01]  /*5140*/  @!UP1 UTMALDG.3D [UR8], [UR4], desc[UR50] ;  /* 0x00003208040095b4 */ /* 0x0003e20008011000 */
[----:B------:R-:W-:Y:S02]  /*5150*/  UPLOP3.LUT UP1, UPT, UPT, UPT, UPT, 0x80, 0x8 ;  /* 0x000000000008789c */ /* 0x000fe40003f2f070 */
[----:B-1----:R-:W-:Y:S02]  /*5160*/  @!UP0 UIADD3 UR8, UPT, UPT, UR29, 0x2a00, URZ ;  /* 0x00002a001d088890 */ /* 0x002fe4000fffe0ff */
[----:B------:R-:W-:Y:S01]  /*5170*/  @!UP0 UIADD3 UR10, UPT, UPT, UR34, 0xa0, URZ ;  /* 0x000000a0220a8890 */ /* 0x000fe2000fffe0ff */
[----:B------:R-:W-:Y:S05]  /*5180*/  VOTEU.ALL UP0, P1 ;  /* 0x0000000000ff7886 */ /* 0x000fea0000800000 */
[----:B------:R2:W-:Y:S01]  /*5190*/  @!UP0 UTMALDG.3D [UR16], [UR4], desc[UR50] ;  /* 0x00003210040085b4 */ /* 0x0005e20008011000 */
[----:B------:R-:W-:Y:S05]  /*51a0*/  VOTEU.ALL UP0, P1 ;  /* 0x0000000000ff7886 */ /* 0x000fea0000800000 */
[----:B------:R2:W-:Y:S01]  /*51b0*/  @!UP0 UTMALDG.3D [UR8], [UR4], desc[UR50] ;  /* 0x00003208040085b4 */ /* 0x0005e20008011000 */
[----:B------:R2:W-:Y:S01]  /*51c0*/  @!P1 SYNCS.ARRIVE.TRANS64.RED.A0TR RZ, [UR29+0xd0], R8 ;  /* 0x0000d008ffff99a7 */ /* 0x0005e2000830041d */
[----:B------:R-:W-:Y:S01]  /*51d0*/  SYNCS.ARRIVE.TRANS64.RED.A1T0 RZ, [UR60], RZ ;  /* 0x000000ffffff79a7 */ /* 0x000fe2000810043c */
[----:B------:R-:W-:Y:S05]  /*51e0*/  BRA.U UP3, `(.L_x_92) ;  /* 0xfffffff103bc7547 */ /* 0x000fea000b83ffff */
[----:B------:R-:W-:Y:S07]  /*51f0*/  MOV R0, UR29 ;  /* 0x0000001d00007c02 */ /* 0x000fee0008000f00 */
.L_x_93:
[----:B-1----:R-:W-:-:S04]  /*5200*/  SHF.L.U32 R3, R11, 0x1f, RZ ;  /* 0x0000001f0b037819 */ /* 0x002fc800000006ff */
[----:B------:R1:W3:Y:S03]  /*5210*/  SYNCS.PHASECHK.TRANS64.TRYWAIT P0, [R0+URZ+0xd8], R3 ;  /* 0x0000d803000075a7 */ /* 0x0002e600080011ff */
[----:B---3--:R-:W-:Y:S05]  /*5220*/  @!P0 NANOSLEEP.SYNCS 0x989680 ;  /* 0x009896800000895d */ /* 0x008fea0003900000 */
[----:B------:R-:W3:Y:S02]  /*5230*/  @!P0 SYNCS.PHASECHK.TRANS64 P0, [R0+URZ+0xd8], R3 ;  /* 0x0000d803000085a7 */ /* 0x000ee400080010ff */
[----:B--23--:R-:W-:Y:S05]  /*5240*/  @P0 EXIT ;  /* 0x000000000000094d */ /* 0x00cfea0003800000 */
[----:B------:R-:W-:Y:S05]  /*5250*/  BRA `(.L_x_93) ;  /* 0xfffffffc00e87947 */ /* 0x000fea000383ffff */
.L_x_84:
[----:B------:R-:W-:-:S06]  /*5260*/  UISETP.GE.AND UP0, UPT, UR5, 0x4, UPT ;  /* 0x000000040500788c */ /* 0x000fcc000bf06270 */
[----:B------:R-:W-:-:S13]  /*5270*/  PLOP3.LUT P0, PT, PT, PT, UP0, 0x80, 0x8 ;  /* 0x000000000008781c */ /* 0x000fda0003f0f008 */
[----:B-1----:R-:W-:Y:S05]  /*5280*/  @!P0 EXIT ;  /* 0x000000000000894d */ /* 0x002fea0003800000 */
[----:B------:R-:W-:Y:S01]  /*5290*/  BAR.SYNC.DEFER_BLOCKING 0x6, 0xa0 ;  /* 0x0182800000007b1d */ /* 0x000fe20000010000 */
[--C-:B------:R-:W-:Y:S01]  /*52a0*/  SHF.R.U32.HI R7, RZ, 0x4, R194.reuse ;  /* 0x00000004ff077819 */ /* 0x100fe200000116c2 */
[C---:B------:R-:W-:Y:S01]  /*52b0*/  IMAD.U32 R2, R194.reuse, 0x10000, RZ ;  /* 0x00010000c2027824 */ /* 0x040fe200078e00ff */
[----:B------:R-:W-:Y:S01]  /*52c0*/  CS2R R192, SRZ ;  /* 0x0000000000c07805 */ /* 0x000fe2000001ff00 */
[----:B------:R-:W-:Y:S01]  /*52d0*/  IMAD.SHL.U32 R5, R194, 0x10, RZ ;  /* 0x00000010c2057824 */ /* 0x000fe200078e00ff */
[----:B------:R-:W-:Y:S01]  /*52e0*/  LOP3.LUT R7, R7, 0x1, RZ, 0xc0, !PT ;  /* 0x0000000107077812 */ /* 0x000fe200078ec0ff */
[----:B------:R-:W-:Y:S01]  /*52f0*/  UMOV UR63, 0x400 ;  /* 0x00000400003f7882 */ /* 0x000fe20000000000 */
[----:B------:R-:W1:Y:S01]  /*5300*/  LDCU UR4, c[0x0][0x370] ;  /* 0x00006e00ff0477ac */ /* 0x000e620008000800 */
[----:B------:R-:W2:Y:S01]  /*5310*/  LDC.64 R184, c[0x0][0x8b0] ;  /* 0x00022c00ffb87b82 */ /* 0x000ea20000000a00 */
[----:B------:R-:W-:Y:S02]  /*5320*/  LOP3.LUT R5, R5, 0xf0, RZ, 0xc0, !PT ;  /* 0x000000f005057812 */ /* 0x000fe400078ec0ff */
[----:B------:R-:W-:Y:S01]  /*5330*/  CS2R R190, SRZ ;  /* 0x0000000000be7805 */ /* 0x000fe2000001ff00 */
[----:B------:R-:W-:Y:S01]  /*5340*/  ULEA UR63, UR60, UR63, 0x18 ;  /* 0x0000003f3c3f7291 */ /* 0x000fe2000f8ec0ff */
[----:B------:R-:W-:Y:S01]  /*5350*/  LOP3.LUT R186, R7, 0x60, R194, 0xf8, !PT ;  /* 0x0000006007ba7812 */ /* 0x000fe200078ef8c2 */
[----:B------:R-:W3:Y:S01]  /*5360*/  LDCU UR41, c[0x0][0xb0c] ;  /* 0x00016180ff2977ac */ /* 0x000ee20008000800 */
[----:B------:R-:W-:Y:S01]  /*5370*/  LOP3.LUT R2, R2, 0x600000, RZ, 0xc0, !PT ;  /* 0x0060000002027812 */ /* 0x000fe200078ec0ff */
[----:B------:R-:W4:Y:S02]  /*5380*/  LDC.64 R182, c[0x0][0x8a8] ;  /* 0x00022a00ffb67b82 */ /* 0x000f240000000a00 */
[----:B------:R-:W-:Y:S01]  /*5390*/  IMAD R186, R186, 0x8, R5 ;  /* 0x00000008baba7824 */ /* 0x000fe200078e0205 */
[----:B------:R-:W-:Y:S01]  /*53a0*/  LOP3.LUT R194, R194, 0x60, RZ, 0xc0, !PT ;  /* 0x00000060c2c27812 */ /* 0x000fe200078ec0ff */
[----:B------:R-:W2:Y:S01]  /*53b0*/  LDCU UR62, c[0x0][0xb20] ;  /* 0x00016400ff3e77ac */ /* 0x000ea20008000800 */
[----:B------:R-:W2:Y:S01]  /*53c0*/  LDCU UR40, c[0x0][0xb30] ;  /* 0x00016600ff2877ac */ /* 0x000ea20008000800 */
[----:B------:R-:W3:Y:S01]  /*53d0*/  LDS R3, [UR63+0x1a0] ;  /* 0x0001a03fff037984 */ /* 0x000ee20008000800 */
[----:B-1----:R-:W-:Y:S01]  /*53e0*/  IMAD.U32 R189, RZ, RZ, UR4 ;  /* 0x00000004ffbd7e24 */ /* 0x002fe2000f8e00ff */
[----:B------:R-:W1:Y:S01]  /*53f0*/  LDCU UR4, c[0x0][0x374] ;  /* 0x00006e80ff0477ac */ /* 0x000e620008000800 */
[----:B------:R-:W2:Y:S01]  /*5400*/  LDCU.64 UR52, c[0x0][0x888] ;  /* 0x00011100ff3477ac */ /* 0x000ea20008000a00 */
[----:B------:R-:W2:Y:S01]  /*5410*/  LDCU.64 UR38, c[0x0][0xb28] ;  /* 0x00016500ff2677ac */ /* 0x000ea20008000a00 */
[----:B------:R-:W2:Y:S01]  /*5420*/  LDCU.64 UR54, c[0x0][0x890] ;  /* 0x00011200ff3677ac */ /* 0x000ea20008000a00 */
[----:B------:R-:W2:Y:S01]  /*5430*/  LDCU.128 UR48, c[0x0][0xb10] ;  /* 0x00016200ff3077ac */ /* 0x000ea20008000c00 */
[----:B-1----:R-:W-:Y:S01]  /*5440*/  IMAD.U32 R195, RZ, RZ, UR4 ;  /* 0x00000004ffc37e24 */ /* 0x002fe2000f8e00ff */
[----:B------:R-:W-:Y:S01]  /*5450*/  UMOV UR44, URZ ;  /* 0x000000ff002c7c82 */ /* 0x000fe20008000000 */
[----:B--23--:R-:W-:-:S07]  /*5460*/  IMAD.IADD R2, R3, 0x1, R2 ;  /* 0x0000000103027824 */ /* 0x00cfce00078e0202 */
.L_x_116:
[----:B------:R-:W-:Y:S02]  /*5470*/  LEA R0, R190, UR63, 0x3 ;  /* 0x0000003fbe007c11 */ /* 0x000fe4000f8e18ff */
[----:B------:R-:W-:Y:S02]  /*5480*/  SHF.L.U32 R3, R192, 0x1f, RZ ;  /* 0x0000001fc0037819 */ /* 0x000fe400000006ff */
[----:B-1----:R-:W-:Y:S02]  /*5490*/  LEA R5, R190, UR63, 0x4 ;  /* 0x0000003fbe057c11 */ /* 0x002fe4000f8e20ff */
[----:B------:R-:W1:Y:S02]  /*54a0*/  SYNCS.PHASECHK.TRANS64.TRYWAIT P0, [R0+URZ+0xf0], R3 ;  /* 0x0000f003000075a7 */ /* 0x000e6400080011ff */
[----:B-1----:R-:W-:Y:S05]  /*54b0*/  @!P0 BRA `(.L_x_94) ;  /* 0x0000004400dc8947 */ /* 0x002fea0003800000 */
.L_x_166:
[----:B------:R-:W-:Y:S01]  /*54c0*/  R2UR UR7, R196 ;  /* 0x00000000c40772ca */ /* 0x000fe200000e0000 */
[----:B------:R-:W2:Y:S01]  /*54d0*/  LDS.128 R4, [R5+0x180] ;  /* 0x0001800005047984 */ /* 0x000ea20000000c00 */
[----:B-1----:R-:W-:Y:S01]  /*54e0*/  VIADD R0, R0, 0x100 ;  /* 0x0000010000007836 */ /* 0x002fe20000000000 */
[----:B------:R-:W-:Y:S04]  /*54f0*/  UISETP.GE.AND UP0, UPT, UR37, 0x1, UPT ;  /* 0x000000012500788c */ /* 0x000fe8000bf06270 */
[----:B------:R-:W-:Y:S01]  /*5500*/  PRMT R0, RZ, 0x654, R0 ;  /* 0x00000654ff007816 */ /* 0x000fe20000000000 */
[----:B------:R-:W-:Y:S01]  /*5510*/  @!PT LDS RZ, [RZ] ;  /* 0x00000000fffff984 */ /* 0x000fe20000000800 */
[----:B------:R-:W-:Y:S01]  /*5520*/  @!PT LDS RZ, [RZ] ;  /* 0x00000000fffff984 */ /* 0x000fe20000000800 */
[----:B------:R-:W-:Y:S01]  /*5530*/  @!PT LDS RZ, [RZ] ;  /* 0x00000000fffff984 */ /* 0x000fe20000000800 */
[----:B------:R-:W-:Y:S01]  /*5540*/  @!PT LDS RZ, [RZ] ;  /* 0x00000000fffff984 */ /* 0x000fe20000000800 */
[----:B------:R1:W-:Y:S06]  /*5550*/  MEMBAR.ALL.CTA ;  /* 0x0000000000007992 */ /* 0x0003ec0000008000 */
[----:B-1----:R-:W1:Y:S02]  /*5560*/  FENCE.VIEW.ASYNC.S ;  /* 0x00000000000073c6 */ /* 0x002e640000000000 */
[----:B-1----:R1:W-:Y:S01]  /*5570*/  SYNCS.ARRIVE.TRANS64.RED.A1T0 RZ, [R0+URZ], RZ ;  /* 0x000000ff00ff79a7 */ /* 0x0023e200081004ff */
[----:B--2---:R-:W-:Y:S11]  /*5580*/  LOP3.LUT P0, RZ, R6, 0x1, RZ, 0xc0, !PT ;  /* 0x0000000106ff7812 */ /* 0x004ff6000780c0ff */
[----:B------:R-:W-:Y:S02]  /*5590*/  @!UPT UIADD3 URZ, UPT, UPT, URZ, URZ, URZ ;  /* 0x000000fffffff290 */ /* 0x000fe4000fffe0ff */
[----:B------:R-:W-:Y:S01]  /*55a0*/  VOTEU.ANY UP1, P0 ;  /* 0x0000000000ff7886 */ /* 0x000fe20000020100 */
[----:B------:R-:W-:Y:S01]  /*55b0*/  PLOP3.LUT P0, PT, PT, PT, UP1, 0x80, 0x8 ;  /* 0x000000000008781c */ /* 0x000fe20003f0f018 */
[----:B------:R-:W-:Y:S06]  /*55c0*/  UP2UR UR4, UPR, URZ, 0x2 ;  /* 0x00000002ff047883 */ /* 0x000fec0008000000 */
[----:B------:R-:W-:Y:S06]  /*55d0*/  IMAD.U32 R197, RZ, RZ, UR4 ;  /* 0x00000004ffc57e24 */ /* 0x000fec000f8e00ff */
[----:B------:R-:W-:Y:S02]  /*55e0*/  @P0 SHF.R.U32.HI R3, RZ, 0x10, R5 ;  /* 0x00000010ff030819 */ /* 0x000fe40000011605 */
[----:B------:R-:W-:Y:S02]  /*55f0*/  @P0 MOV R8, R4 ;  /* 0x0000000400080202 */ /* 0x000fe40000000f00 */
[----:B------:R-:W-:Y:S02]  /*5600*/  @P0 R2UR UR4, R3 ;  /* 0x00000000030402ca */ /* 0x000fe400000e0000 */
[----:B------:R-:W-:Y:S02]  /*5610*/  @P0 LOP3.LUT R4, R5, 0xffff, RZ, 0xc0, !PT ;  /* 0x0000ffff05040812 */ /* 0x000fe400078ec0ff */
[----:B------:R-:W-:Y:S02]  /*5620*/  @P0 R2UR UR6, R8 ;  /* 0x00000000080602ca */ /* 0x000fe400000e0000 */
[----:B------:R-:W-:Y:S07]  /*5630*/  @P0 R2UR UR5, R4 ;  /* 0x00000000040502ca */ /* 0x000fee00000e0000 */
[----:B------:R-:W-:Y:S02]  /*5640*/  @UP1 UMOV UR7, UR4 ;  /* 0x0000000400071c82 */ /* 0x000fe40008000000 */
[----:B------:R-:W-:Y:S02]  /*5650*/  IMAD.U32 R196, RZ, RZ, UR7 ;  /* 0x00000007ffc47e24 */ /* 0x000fe4000f8e00ff */
[----:B------:R-:W-:Y:S02]  /*5660*/  @UP1 UMOV UR43, UR6 ;  /* 0x00000006002b1c82 */ /* 0x000fe40008000000 */
[----:B------:R-:W-:Y:S01]  /*5670*/  @UP1 UMOV UR42, UR5 ;  /* 0x00000005002a1c82 */ /* 0x000fe20008000000 */
[----:B-1----:R-:W-:Y:S05]  /*5680*/  BRA.U !UP0, `(.L_x_95) ;  /* 0x0000000108cc7547 */ /* 0x002fea000b800000 */
[----:B------:R-:W-:Y:S01]  /*5690*/  UISETP.NE.AND UP0, UPT, UR50, 0x1, UPT ;  /* 0x000000013200788c */ /* 0x000fe2000bf05270 */
[----:B------:R-:W-:Y:S01]  /*56a0*/  R2UR UR13, R195 ;  /* 0x00000000c30d72ca */ /* 0x000fe200000e0000 */
[----:B------:R-:W-:Y:S01]  /*56b0*/  UISETP.NE.AND UP1, UPT, UR41, 0x1, UPT ;  /* 0x000000012900788c */ /* 0x000fe2000bf25270 */
[----:B------:R-:W-:Y:S01]  /*56c0*/  R2UR UR12, R189 ;  /* 0x00000000bd0c72ca */ /* 0x000fe200000e0000 */
[----:B------:R-:W-:Y:S02]  /*56d0*/  UIMAD.WIDE.U32 UR10, UR42, UR51, URZ ;  /* 0x000000332a0a72a5 */ /* 0x000fe4000f8e00ff */
[----:B------:R-:W-:Y:S02]  /*56e0*/  UISETP.NE.AND UP2, UPT, UR37, 0x1, UPT ;  /* 0x000000012500788c */ /* 0x000fe4000bf45270 */
[----:B------:R-:W-:Y:S06]  /*56f0*/  UIMAD.WIDE.U32 UR6, UR43, UR48, URZ ;  /* 0x000000302b0672a5 */ /* 0x000fec000f8e00ff */
[----:B------:R-:W-:Y:S02]  /*5700*/  UIMAD.WIDE.U32 UR4, UR13, UR51, URZ ;  /* 0x000000330d0472a5 */ /* 0x000fe4000f8e00ff */
[----:B------:R-:W-:Y:S01]  /*5710*/  UIMAD.WIDE.U32 UR8, UR12, UR48, URZ ;  /* 0x000000300c0872a5 */ /* 0x000fe2000f8e00ff */
[----:B------:R-:W-:Y:S03]  /*5720*/  UMOV UR6, UR7 ;  /* 0x0000000700067c82 */ /* 0x000fe60008000000 */
[----:B------:R-:W-:Y:S02]  /*5730*/  USHF.R.U32.HI UR9, URZ, UR49, UR9 ;  /* 0x00000031ff097299 */ /* 0x000fe40008011609 */
[----:B------:R-:W-:Y:S02]  /*5740*/  USHF.R.U32.HI UR6, URZ, UR49, UR6 ;  /* 0x00000031ff067299 */ /* 0x000fe40008011606 */
[----:B------:R-:W-:Y:S01]  /*5750*/  USEL UR9, UR12, UR9, !UP1 ;  /* 0x000000090c097287 */ /* 0x000fe2000c800000 */
[----:B------:R-:W-:Y:S01]  /*5760*/  UMOV UR4, UR5 ;  /* 0x0000000500047c82 */ /* 0x000fe20008000000 */
[----:B------:R-:W-:Y:S01]  /*5770*/  UMOV UR8, UR11 ;  /* 0x0000000b00087c82 */ /* 0x000fe20008000000 */
[----:B------:R-:W-:Y:S02]  /*5780*/  USHF.R.U32.HI UR4, URZ, UR62, UR4 ;  /* 0x0000003eff047299 */ /* 0x000fe40008011604 */
[----:B------:R-:W-:Y:S02]  /*5790*/  UIMAD.WIDE.U32 UR10, UR9, UR38, URZ ;  /* 0x00000026090a72a5 */ /* 0x000fe4000f8e00ff */
[----:B------:R-:W-:Y:S02]  /*57a0*/  USEL UR4, UR13, UR4, !UP0 ;  /* 0x000000040d047287 */ /* 0x000fe4000c000000 */
[----:B------:R-:W-:Y:S02]  /*57b0*/  USHF.R.U32.HI UR8, URZ, UR62, UR8 ;  /* 0x0000003eff087299 */ /* 0x000fe40008011608 */
[----:B------:R-:W-:Y:S02]  /*57c0*/  UIMAD.WIDE.U32 UR12, UR4, UR38, URZ ;  /* 0x00000026040c72a5 */ /* 0x000fe4000f8e00ff */
[----:B------:R-:W-:Y:S01]  /*57d0*/  USEL UR8, UR42, UR8, !UP0 ;  /* 0x000000082a087287 */ /* 0x000fe2000c000000 */
[----:B------:R-:W-:Y:S02]  /*57e0*/  UMOV UR10, UR11 ;  /* 0x0000000b000a7c82 */ /* 0x000fe40008000000 */
[----:B------:R-:W-:Y:S02]  /*57f0*/  @UP2 USHF.R.U32.HI UR9, URZ, UR39, UR10 ;  /* 0x00000027ff092299 */ /* 0x000fe4000801160a */
[----:B------:R-:W-:Y:S01]  /*5800*/  UIMAD.WIDE.U32 UR10, UR8, UR38, URZ ;  /* 0x00000026080a72a5 */ /* 0x000fe2000f8e00ff */
[----:B------:R-:W-:Y:S02]  /*5810*/  UMOV UR5, UR13 ;  /* 0x0000000d00057c82 */ /* 0x000fe40008000000 */
[----:B------:R-:W-:Y:S02]  /*5820*/  @UP2 USHF.R.U32.HI UR4, URZ, UR39, UR5 ;  /* 0x00000027ff042299 */ /* 0x000fe40008011605 */
[----:B------:R-:W-:Y:S02]  /*5830*/  USEL UR5, UR43, UR6, !UP1 ;  /* 0x000000062b057287 */ /* 0x000fe4000c800000 */
[----:B------:R-:W-:Y:S02]  /*5840*/  UIMAD UR4, UR37, UR4, URZ ;  /* 0x00000004250472a4 */ /* 0x000fe4000f8e02ff */
[----:B------:R-:W-:Y:S02]  /*5850*/  UIMAD UR6, UR37, UR9, URZ ;  /* 0x00000009250672a4 */ /* 0x000fe4000f8e02ff */
[----:B------:R-:W-:Y:S03]  /*5860*/  UISETP.GE.AND UP0, UPT, UR8, UR4, UPT ;  /* 0x000000040800728c */ /* 0x000fe6000bf06270 */
[----:B------:R-:W-:Y:S01]  /*5870*/  UMOV UR4, UR11 ;  /* 0x0000000b00047c82 */ /* 0x000fe20008000000 */
[----:B------:R-:W-:Y:S02]  /*5880*/  UISETP.GE.OR UP0, UPT, UR5, UR6, UP0 ;  /* 0x000000060500728c */ /* 0x000fe40008706670 */
[----:B------:R-:W-:Y:S02]  /*5890*/  USHF.R.U32.HI UR4, URZ, UR39, UR4 ;  /* 0x00000027ff047299 */ /* 0x000fe40008011604 */
[----:B------:R-:W-:Y:S02]  /*58a0*/  UIMAD.WIDE.U32 UR6, UR5, UR38, URZ ;  /* 0x00000026050672a5 */ /* 0x000fe4000f8e00ff */
[----:B------:R-:W-:Y:S02]  /*58b0*/  USEL UR11, UR8, UR4, !UP2 ;  /* 0x00000004080b7287 */ /* 0x000fe4000d000000 */
[----:B------:R-:W-:Y:S02]  /*58c0*/  UIADD3 UR6, UPT, UPT, -UR8, URZ, URZ ;  /* 0x000000ff08067290 */ /* 0x000fe4000fffe1ff */
[----:B------:R-:W-:Y:S02]  /*58d0*/  UIADD3 UR10, UPT, UPT, -UR11, URZ, URZ ;  /* 0x000000ff0b0a7290 */ /* 0x000fe4000fffe1ff */
[----:B------:R-:W-:Y:S02]  /*58e0*/  UIMAD UR42, UR50, UR6, UR42 ;  /* 0x00000006322a72a4 */ /* 0x000fe4000f8e022a */
[----:B------:R-:W-:Y:S01]  /*58f0*/  UIMAD UR10, UR37, UR10, UR8 ;  /* 0x0000000a250a72a4 */ /* 0x000fe2000f8e0208 */
[----:B------:R-:W-:Y:S01]  /*5900*/  @!UP0 UMOV UR4, UR7 ;  /* 0x0000000700048c82 */ /* 0x000fe20008000000 */
[----:B------:R-:W-:Y:S02]  /*5910*/  UIADD3 UR7, UPT, UPT, -UR5, URZ, URZ ;  /* 0x000000ff05077290 */ /* 0x000fe4000fffe1ff */
[----:B------:R-:W-:Y:S02]  /*5920*/  @!UP0 USHF.R.U32.HI UR4, URZ, UR39, UR4 ;  /* 0x00000027ff048299 */ /* 0x000fe40008011604 */
[----:B------:R-:W-:Y:S02]  /*5930*/  UIMAD UR43, UR41, UR7, UR43 ;  /* 0x00000007292b72a4 */ /* 0x000fe4000f8e022b */
[----:B------:R-:W-:Y:S04]  /*5940*/  @!UP0 USEL UR4, UR5, UR4, !UP2 ;  /* 0x0000000405048287 */ /* 0x000fe8000d000000 */
[----:B------:R-:W-:Y:S02]  /*5950*/  @!UP0 UIMAD UR9, UR9, UR10, UR4 ;  /* 0x0000000a090982a4 */ /* 0x000fe4000f8e0204 */
[----:B------:R-:W-:Y:S04]  /*5960*/  @!UP0 UIADD3 UR4, UPT, UPT, UR11, -UR4, URZ ;  /* 0x800000040b048290 */ /* 0x000fe8000fffe0ff */
[----:B------:R-:W-:Y:S03]  /*5970*/  @!UP0 UIMAD UR8, UR4, UR37, UR5 ;  /* 0x00000025040882a4 */ /* 0x000fe6000f8e0205 */
[----:B------:R-:W-:Y:S02]  /*5980*/  @!UP0 UMOV UR5, UR9 ;  /* 0x0000000900058c82 */ /* 0x000fe40008000000 */
[----:B------:R-:W-:Y:S02]  /*5990*/  UIMAD UR43, UR5, UR41, UR43 ;  /* 0x00000029052b72a4 */ /* 0x000fe4000f8e022b */
[----:B------:R-:W-:Y:S11]  /*59a0*/  UIMAD UR42, UR8, UR50, UR42 ;  /* 0x00000032082a72a4 */ /* 0x000ff6000f8e022a */
[----:B------:R-:W-:Y:S01]  /*59b0*/  @!UPT UIADD3 URZ, UPT, UPT, URZ, URZ, URZ ;  /* 0x000000fffffff290 */ /* 0x000fe2000fffe0ff */
.L_x_95:
[----:B------:R-:W-:Y:S01]  /*59c0*/  UISETP.NE.AND UP0, UPT, UR40, 0x1, UPT ;  /* 0x000000012800788c */ /* 0x000fe2000bf05270 */
[----:B------:R-:W-:Y:S01]  /*59d0*/  ISETP.NE.U32.AND P1, PT, R184, RZ, PT ;  /* 0x000000ffb800720c */ /* 0x000fe20003f25070 */
[----:B------:R-:W-:Y:S03]  /*59e0*/  UISETP.NE.U32.AND UP3, UPT, UR54, URZ, UPT ;  /* 0x000000ff3600728c */ /* 0x000fe6000bf65070 */
[----:B------:R-:W-:Y:S01]  /*59f0*/  ISETP.NE.AND.EX P1, PT, R185, RZ, PT, P1 ;  /* 0x000000ffb900720c */ /* 0x000fe20003f25310 */
[----:B------:R-:W-:Y:S05]  /*5a00*/  UISETP.NE.AND.EX UP3, UPT, UR55, URZ, UPT, UP3 ;  /* 0x000000ff3700728c */ /* 0x000fea000bf65330 */
[----:B------:R-:W1:Y:S01]  /*5a10*/  @!UP0 LDCU.128 UR8, c[0x0][0xb10] ;  /* 0x00016200ff0887ac */ /* 0x000e620008000c00 */
[----:B------:R-:W2:Y:S01]  /*5a20*/  @!UP0 LDCU UR5, c[0x0][0xb0c] ;  /* 0x00016180ff0587ac */ /* 0x000ea20008000800 */
[----:B------:R-:W3:Y:S01]  /*5a30*/  @!UP0 LDCU UR4, c[0x0][0xb20] ;  /* 0x00016400ff0487ac */ /* 0x000ee20008000800 */
[----:B-1----:R-:W-:Y:S02]  /*5a40*/  UIMAD.WIDE.U32 UR6, UR43, UR8, URZ ;  /* 0x000000082b0672a5 */ /* 0x002fe4000f8e00ff */
[----:B------:R-:W-:Y:S02]  /*5a50*/  UIMAD.WIDE.U32 UR12, UR42, UR11, URZ ;  /* 0x0000000b2a0c72a5 */ /* 0x000fe4000f8e00ff */
[----:B------:R-:W-:Y:S03]  /*5a60*/  @!UP0 UISETP.NE.AND UP1, UPT, UR10, 0x1, UPT ;  /* 0x000000010a00888c */ /* 0x000fe6000bf25270 */
[----:B------:R-:W-:Y:S01]  /*5a70*/  @!UP0 UMOV UR6, UR7 ;  /* 0x0000000700068c82 */ /* 0x000fe20008000000 */
[----:B--2---:R-:W-:Y:S02]  /*5a80*/  @!UP0 UISETP.NE.AND UP2, UPT, UR5, 0x1, UPT ;  /* 0x000000010500888c */ /* 0x004fe4000bf45270 */
[----:B------:R-:W-:Y:S01]  /*5a90*/  @!UP0 USHF.R.U32.HI UR6, URZ, UR9, UR6 ;  /* 0x00000009ff068299 */ /* 0x000fe20008011606 */
[----:B------:R-:W-:Y:S02]  /*5aa0*/  @!UP0 UMOV UR7, UR13 ;  /* 0x0000000d00078c82 */ /* 0x000fe40008000000 */
[----:B---3--:R-:W-:Y:S02]  /*5ab0*/  @!UP0 USHF.R.U32.HI UR4, URZ, UR4, UR7 ;  /* 0x00000004ff048299 */ /* 0x008fe40008011607 */
[----:B------:R-:W-:Y:S02]  /*5ac0*/  @!UP0 USEL UR7, UR43, UR6, !UP2 ;  /* 0x000000062b078287 */ /* 0x000fe4000d000000 */
[----:B------:R-:W-:Y:S04]  /*5ad0*/  @!UP0 USEL UR6, UR42, UR4, !UP1 ;  /* 0x000000042a068287 */ /* 0x000fe8000c800000 */
[----:B------:R-:W-:Y:S02]  /*5ae0*/  @!UP0 UIADD3 UR4, UPT, UPT, -UR7, UR6, URZ ;  /* 0x0000000607048290 */ /* 0x000fe4000fffe1ff */
[----:B------:R-:W-:Y:S02]  /*5af0*/  @!UP0 UIADD3 UR6, UPT, UPT, UR7, -UR6, URZ ;  /* 0x8000000607068290 */ /* 0x000fe4000fffe0ff */
[----:B------:R-:W-:Y:S02]  /*5b00*/  @!UP0 UIMAD UR43, UR4, UR5, UR43 ;  /* 0x00000005042b82a4 */ /* 0x000fe4000f8e022b */
[----:B------:R-:W-:Y:S01]  /*5b10*/  @!UP0 UIMAD UR42, UR6, UR10, UR42 ;  /* 0x0000000a062a82a4 */ /* 0x000fe2000f8e022a */
[----:B------:R-:W-:Y:S11]  /*5b20*/  BRA.U !UP3, `(.L_x_96) ;  /* 0x000000010b3c7547 */ /* 0x000ff6000b800000 */
[----:B------:R-:W-:Y:S01]  /*5b30*/  UISETP.NE.U32.AND UP0, UPT, UR52, URZ, UPT ;  /* 0x000000ff3400728c */ /* 0x000fe2000bf05070 */
[----:B------:R-:W-:Y:S02]  /*5b40*/  HFMA2 R187, -RZ, RZ, 0, 5.9604644775390625e-08 ;  /* 0x00000001ffbb7431 */ /* 0x000fe400000001ff */
[----:B------:R-:W-:Y:S01]  /*5b50*/  IMAD.MOV.U32 R0, RZ, RZ, 0x1 ;  /* 0x00000001ff007424 */ /* 0x000fe200078e00ff */
[----:B------:R-:W-:Y:S06]  /*5b60*/  UISETP.NE.AND.EX UP0, UPT, UR53, URZ, UPT, UP0 ;  /* 0x000000ff3500728c */ /* 0x000fec000bf05300 */
[----:B------:R-:W-:Y:S05]  /*5b70*/  PLOP3.LUT P0, PT, PT, PT, UP0, 0x80, 0x8 ;  /* 0x000000000008781c */ /* 0x000fea0003f0f008 */
[----:B------:R-:W1:Y:S01]  /*5b80*/  @UP0 LDCU.64 UR6, c[0x0][0x888] ;  /* 0x00011100ff0607ac */ /* 0x000e620008000a00 */
[----:B------:R-:W-:Y:S07]  /*5b90*/  @UP0 UIMAD UR4, UR36, UR54, URZ ;  /* 0x00000036240402a4 */ /* 0x000fee000f8e02ff */
[----:B------:R-:W-:Y:S01]  /*5ba0*/  @!P0 PRMT R187, R0, 0x7610, R187 ;  /* 0x0000761000bb8816 */ /* 0x000fe200000000bb */
[----:B-1----:R-:W-:Y:S06]  /*5bb0*/  @UP0 UIMAD.WIDE UR6, UR4, 0x4, UR6 ;  /* 0x00000004040608a5 */ /* 0x002fec000f8e0206 */
[----:B------:R-:W-:Y:S02]  /*5bc0*/  IMAD.U32 R4, RZ, RZ, UR6 ;  /* 0x00000006ff047e24 */ /* 0x000fe4000f8e00ff */
[----:B------:R-:W-:Y:S05]  /*5bd0*/  IMAD.U32 R5, RZ, RZ, UR7 ;  /* 0x00000007ff057e24 */ /* 0x000fea000f8e00ff */
[----:B------:R-:W2:Y:S02]  /*5be0*/  @P0 LDG.E R4, desc[UR56][R4.64] ;  /* 0x0000003804040981 */ /* 0x000ea4000c1e1900 */
[----:B--2---:R-:W-:Y:S11]  /*5bf0*/  @P0 R2UR UR45, R4 ;  /* 0x00000000042d02ca */ /* 0x004ff600000e0000 */
[----:B------:R-:W-:Y:S03]  /*5c00*/  @!UPT UIADD3 URZ, UPT, UPT, URZ, URZ, URZ ;  /* 0x000000fffffff290 */ /* 0x000fe6000fffe0ff */
[----:B------:R-:W1:Y:S02]  /*5c10*/  @!UP0 LDCU UR45, c[0x0][0x880] ;  /* 0x00011000ff2d87ac */ /* 0x000e640008000800 */
.L_x_96:
[----:B------:R-:W-:Y:S05]  /*5c20*/  @!P1 BRA `(.L_x_97) ;  /* 0x0000000000209947 */ /* 0x000fea0003800000 */
[----:B----4-:R-:W-:Y:S04]  /*5c30*/  ISETP.NE.U32.AND P0, PT, R182, RZ, PT ;  /* 0x000000ffb600720c */ /* 0x010fe80003f05070 */
[----:B------:R-:W-:Y:S11]  /*5c40*/  ISETP.NE.AND.EX P0, PT, R183, RZ, PT, P0 ;  /* 0x000000ffb700720c */ /* 0x000ff60003f05300 */
[----:B------:R-:W-:Y:S02]  /*5c50*/  @!UPT UIADD3 URZ, UPT, UPT, URZ, URZ, URZ ;  /* 0x000000fffffff290 */ /* 0x000fe4000fffe0ff */
[----:B------:R-:W2:Y:S01]  /*5c60*/  @P0 LDC.64 R4, c[0x0][0x8a8] ;  /* 0x00022a00ff040b82 */ /* 0x000ea20000000a00 */
[----:B------:R-:W-:Y:S04]  /*5c70*/  @P0 IMAD R0, R184, UR36, RZ ;  /* 0x00000024b8000c24 */ /* 0x000fe8000f8e02ff */
[----:B--2---:R-:W-:Y:S05]  /*5c80*/  @P0 IMAD.WIDE R4, R0, 0x4, R4 ;  /* 0x0000000400040825 */ /* 0x004fea00078e0204 */
[----:B-----5:R2:W5:Y:S02]  /*5c90*/  @P0 LDG.E R16, desc[UR56][R4.64] ;  /* 0x0000003804100981 */ /* 0x020564000c1e1900 */
[----:B--2---:R-:W3:Y:S02]  /*5ca0*/  @!P0 LDC R16, c[0x0][0x8a0] ;  /* 0x00022800ff108b82 */ /* 0x004ee40000000800 */
.L_x_97:
[----:B------:R-:W-:Y:S01]  /*5cb0*/  UISETP.NE.AND UP4, UPT, UR61, URZ, UPT ;  /* 0x000000ff3d00728c */ /* 0x000fe2000bf85270 */
[----:B------:R-:W-:Y:S01]  /*5cc0*/  SHF.L.U32 R3, R193, 0x1f, RZ ;  /* 0x0000001fc1037819 */ /* 0x000fe200000006ff */
[----:B------:R-:W-:Y:S01]  /*5cd0*/  UPLOP3.LUT UP1, UPT, UPT, UPT, UPT, 0x40, 0x4 ;  /* 0x000000000004789c */ /* 0x000fe20003f2e870 */
[----:B------:R-:W-:Y:S01]  /*5ce0*/  PLOP3.LUT P3, PT, PT, PT, PT, 0x8, 0x80 ;  /* 0x000000000080781c */ /* 0x000fe20003f6e170 */
[----:B------:R-:W-:Y:S01]  /*5cf0*/  ULEA UR6, UR44, UR63, 0x3 ;  /* 0x0000003f2c067291 */ /* 0x000fe2000f8e18ff */
[----:B------:R-:W-:Y:S01]  /*5d00*/  VIADD R190, R190, 0x1 ;  /* 0x00000001bebe7836 */ /* 0x000fe20000000000 */
[----:B------:R-:W-:Y:S02]  /*5d10*/  PLOP3.LUT P1, PT, PT, PT, UP4, 0x80, 0x8 ;  /* 0x000000000008781c */ /* 0x000fe40003f2f048 */
[----:B------:R-:W-:Y:S02]  /*5d20*/  CS2R R134, SRZ ;  /* 0x0000000000867805 */ /* 0x000fe4000001ff00 */
[----:B------:R-:W-:Y:S02]  /*5d30*/  CS2R R130, SRZ ;  /* 0x0000000000827805 */ /* 0x000fe4000001ff00 */
[----:B------:R-:W-:Y:S01]  /*5d40*/  CS2R R126, SRZ ;  /* 0x00000000007e7805 */ /* 0x000fe2000001ff00 */
[----:B------:R-:W-:Y:S01]  /*5d50*/  IMAD.U32 R109, RZ, RZ, UR6 ;  /* 0x00000006ff6d7e24 */ /* 0x000fe2000f8e00ff */
[----:B------:R-:W2:Y:S01]  /*5d60*/  @UP4 LDCU.64 UR4, c[0x0][0x888] ;  /* 0x00011100ff0447ac */ /* 0x000ea20008000a00 */
[----:B------:R-:W-:Y:S02]  /*5d70*/  CS2R R122, SRZ ;  /* 0x00000000007a7805 */ /* 0x000fe4000001ff00 */
[----:B------:R-:W-:Y:S02]  /*5d80*/  CS2R R118, SRZ ;  /* 0x0000000000767805 */ /* 0x000fe4000001ff00 */
[----:B------:R-:W-:Y:S02]  /*5d90*/  CS2R R114, SRZ ;  /* 0x0000000000727805 */ /* 0x000fe4000001ff00 */
[----:B------:R-:W-:Y:S02]  /*5da0*/  CS2R R110, SRZ ;  /* 0x00000000006e7805 */ /* 0x000fe4000001ff00 */
[----:B------:R-:W-:Y:S01]  /*5db0*/  CS2R R106, SRZ ;  /* 0x00000000006a7805 */ /* 0x000fe2000001ff00 */
[----:B------:R-:W-:Y:S01]  /*5dc0*/  @UP4 UPLOP3.LUT UP1, UPT, UPT, UPT, UP3, 0x80, 0x8 ;  /* 0x000000000008489c */ /* 0x000fe20003f2f030 */
[----:B------:R-:W-:Y:S02]  /*5dd0*/  CS2R R22, SRZ ;  /* 0x0000000000167805 */ /* 0x000fe4000001ff00 */
[----:B------:R-:W-:Y:S01]  /*5de0*/  @P1 LOP3.LUT P0, RZ, R187, 0xff, RZ, 0xc0, !PT ;  /* 0x000000ffbbff1812 */ /* 0x000fe2000780c0ff */
[----:B-1----:R-:W-:Y:S01]  /*5df0*/  @UP4 UISETP.NE.AND UP2, UPT, UR45, URZ, UPT ;  /* 0x000000ff2d00428c */ /* 0x002fe2000bf45270 */
[----:B------:R-:W-:Y:S02]  /*5e00*/  CS2R R18, SRZ ;  /* 0x0000000000127805 */ /* 0x000fe4000001ff00 */
[----:B------:R-:W-:Y:S01]  /*5e10*/  CS2R R104, SRZ ;  /* 0x0000000000687805 */ /* 0x000fe2000001ff00 */
[----:B--2---:R-:W-:Y:S02]  /*5e20*/  @UP4 UISETP.NE.U32.AND UP0, UPT, UR4, URZ, UPT ;  /* 0x000000ff0400428c */ /* 0x004fe4000bf05070 */
[----:B------:R-:W-:Y:S02]  /*5e30*/  @UP4 USEL UR4, URZ, 0xffffffff, UP2 ;  /* 0xffffffffff044887 */ /* 0x000fe40009000000 */
[----:B------:R-:W-:Y:S04]  /*5e40*/  @UP4 UISETP.NE.AND.EX UP0, UPT, UR5, URZ, UPT, UP0 ;  /* 0x000000ff0500428c */ /* 0x000fe8000bf05300 */
[----:B------:R-:W-:Y:S03]  /*5e50*/  @UP4 USEL UR5, URZ, 0xffffffff, UP0 ;  /* 0xffffffffff054887 */ /* 0x000fe60008000000 */
[----:B------:R-:W-:Y:S01]  /*5e60*/  @P1 VOTEU.ANY UP0, P0 ;  /* 0x0000000000ff1886 */ /* 0x000fe20000000100 */
[----:B------:R-:W-:Y:S04]  /*5e70*/  @UP1 USEL UR4, UR5, UR4, !UP0 ;  /* 0x0000000405041287 */ /* 0x000fe8000c000000 */
[----:B------:R-:W-:Y:S04]  /*5e80*/  @UP4 ULOP3.LUT UR4, UR4, 0x1, URZ, 0xc0, !UPT ;  /* 0x0000000104044892 */ /* 0x000fe8000f8ec0ff */
[----:B------:R-:W-:Y:S06]  /*5e90*/  UISETP.NE.U32.OR UP0, UPT, UR4, 0x1, !UP4 ;  /* 0x000000010400788c */ /* 0x000fec000e705470 */
[----:B------:R-:W-:Y:S11]  /*5ea0*/  PLOP3.LUT P0, PT, PT, PT, UP0, 0x80, 0x8 ;  /* 0x000000000008781c */ /* 0x000ff60003f0f008 */
[----:B------:R-:W-:Y:S02]  /*5eb0*/  @!UPT UIADD3 URZ, UPT, UPT, URZ, URZ, URZ ;  /* 0x000000fffffff290 */ /* 0x000fe4000fffe0ff */
[----:B------:R-:W-:Y:S04]  /*5ec0*/  @P0 SHF.L.U32 R0, R191, 0x1f, RZ ;  /* 0x0000001fbf000819 */ /* 0x000fe800000006ff */
[----:B------:R-:W1:Y:S01]  /*5ed0*/  @P0 SYNCS.PHASECHK.TRANS64.TRYWAIT P2, [UR63+0xd0], R0 ;  /* 0x0000d000ff0005a7 */ /* 0x000e62000804113f */
[----:B------:R2:W2:Y:S01]  /*5ee0*/  SYNCS.PHASECHK.TRANS64.TRYWAIT P1, [UR6+0x110], R3 ;  /* 0x00011003ff0075a7 */ /* 0x0004a20008021106 */
[----:B-1----:R-:W-:Y:S01]  /*5ef0*/  @P0 PLOP3.LUT P3, PT, P2, PT, PT, 0x8, 0x80 ;  /* 0x000000000080081c */ /* 0x002fe2000176e170 */
[----:B------:R-:W-:Y:S01]  /*5f00*/  @!UPT UIADD3 URZ, UPT, UPT, URZ, URZ, URZ ;  /* 0x000000fffffff290 */ /* 0x000fe2000fffe0ff */
[----:B--2---:R-:W-:Y:S11]  /*5f10*/  BRA.U !UP0, `(.L_x_98) ;  /* 0x0000000108c47547 */ /* 0x004ff6000b800000 */
[----:B------:R-:W-:Y:S01]  /*5f20*/  LOP3.LUT P0, RZ, R187, 0xff, RZ, 0xc0, !PT ;  /* 0x000000ffbbff7812 */ /* 0x000fe2000780c0ff */
[----:B------:R-:W-:Y:S01]  /*5f30*/  @!UPT UIADD3 URZ, UPT, UPT, URZ, URZ, URZ ;  /* 0x000000fffffff290 */ /* 0x000fe2000fffe0ff */
[----:B------:R-:W-:Y:S11]  /*5f40*/  @!P3 BRA `(.L_x_99) ;  /* 0x00000000000cb947 */ /* 0x000ff60003800000 */
[----:B------:R-:W-:Y:S04]  /*5f50*/  SHF.L.U32 R5, R191, 0x1f, RZ ;  /* 0x0000001fbf057819 */ /* 0x000fe800000006ff */
[----:B------:R-:W1:Y:S02]  /*5f60*/  SYNCS.PHASECHK.TRANS64.TRYWAIT P2, [UR63+0xd0], R5 ;  /* 0x0000d005ff0075a7 */ /* 0x000e64000804113f */
[----:B-1----:R-:W-:Y:S05]  /*5f70*/  @!P2 BRA `(.L_x_100) ;  /* 0x0000003c0040a947 */ /* 0x002fea0003800000 */
.L_x_99:
[----:B------:R-:W-:Y:S01]  /*5f80*/  UISETP.NE.U32.AND UP0, UPT, UR52, URZ, UPT ;  /* 0x000000ff3400728c */ /* 0x000fe2000bf05070 */
[----:B------:R-:W-:Y:S01]  /*5f90*/  CS2R R104, SRZ ;  /* 0x0000000000687805 */ /* 0x000fe2000001ff00 */
[----:B------:R-:W-:Y:S01]  /*5fa0*/  UISETP.NE.AND UP1, UPT, UR45, URZ, UPT ;  /* 0x000000ff2d00728c */ /* 0x000fe2000bf25270 */
[----:B------:R-:W-:Y:S01]  /*5fb0*/  CS2R R18, SRZ ;  /* 0x0000000000127805 */ /* 0x000fe2000001ff00 */
[----:B------:R-:W-:Y:S01]  /*5fc0*/  UISETP.NE.AND.EX UP0, UPT, UR53, URZ, UPT, UP0 ;  /* 0x000000ff3500728c */ /* 0x000fe2000bf05300 */
[----:B------:R-:W-:Y:S01]  /*5fd0*/  CS2R R22, SRZ ;  /* 0x0000000000167805 */ /* 0x000fe2000001ff00 */
[----:B------:R-:W-:Y:S01]  /*5fe0*/  USEL UR4, URZ, 0xffffffff, UP1 ;  /* 0xffffffffff047887 */ /* 0x000fe20008800000 */
[----:B------:R-:W-:Y:S01]  /*5ff0*/  CS2R R106, SRZ ;  /* 0x00000000006a7805 */ /* 0x000fe2000001ff00 */
[----:B------:R-:W-:Y:S01]  /*6000*/  USEL UR5, URZ, 0xffffffff, UP0 ;  /* 0xffffffffff057887 */ /* 0x000fe20008000000 */
[----:B------:R-:W-:Y:S02]  /*6010*/  CS2R R110, SRZ ;  /* 0x00000000006e7805 */ /* 0x000fe4000001ff00 */
[----:B------:R-:W-:Y:S01]  /*6020*/  CS2R R114, SRZ ;  /* 0x0000000000727805 */ /* 0x000fe2000001ff00 */
[----:B------:R-:W-:Y:S01]  /*6030*/  VOTEU.ANY UP0, P0 ;  /* 0x0000000000ff7886 */ /* 0x000fe20000000100 */
[----:B------:R-:W-:Y:S01]  /*6040*/  @UP3 USEL UR4, UR5, UR4, !UP0 ;  /* 0x0000000405043287 */ /* 0x000fe2000c000000 */
[----:B------:R-:W-:Y:S02]  /*6050*/  CS2R R118, SRZ ;  /* 0x0000000000767805 */ /* 0x000fe4000001ff00 */
[----:B------:R-:W-:Y:S02]  /*6060*/  CS2R R122, SRZ ;  /* 0x00000000007a7805 */ /* 0x000fe4000001ff00 */
[----:B------:R-:W-:Y:S01]  /*6070*/  CS2R R126, SRZ ;  /* 0x00000000007e7805 */ /* 0x000fe2000001ff00 */
[----:B------:R-:W-:Y:S01]  /*6080*/  ULOP3.LUT UR4, UR4, 0x1, URZ, 0xc0, !UPT ;  /* 0x0000000104047892 */ /* 0x000fe2000f8ec0ff */
[----:B------:R-:W-:Y:S02]  /*6090*/  CS2R R130, SRZ ;  /* 0x0000000000827805 */ /* 0x000fe4000001ff00 */
[----:B------:R-:W-:Y:S02]  /*60a0*/  CS2R R134, SRZ ;  /* 0x0000000000867805 */ /* 0x000fe4000001ff00 */
[----:B------:R-:W-:Y:S01]  /*60b0*/  LOP3.LUT R191, R191, 0x1, RZ, 0x3c, !PT ;  /* 0x00000001bfbf7812 */ /* 0x000fe200078e3cff */
[----:B------:R-:W-:Y:S02]  /*60c0*/  UISETP.NE.U32.AND UP0, UPT, UR4, 0x1, UPT ;  /* 0x000000010400788c */ /* 0x000fe4000bf05070 */
[----:B------:R-:W-:Y:S04]  /*60d0*/  UIADD3 UR4, UPT, UPT, UR63, 0xd8, URZ ;  /* 0x000000d83f047890 */ /* 0x000fe8000fffe0ff */
[----:B------:R-:W-:Y:S01]  /*60e0*/  PLOP3.LUT P0, PT, PT, PT, UP0, 0x80, 0x8 ;  /* 0x000000000008781c */ /* 0x000fe20003f0f008 */
[----:B------:R-:W-:Y:S11]  /*60f0*/  UPRMT UR4, UR60, 0x654, UR4 ;  /* 0x000006543c047896 */ /* 0x000ff60008000004 */
[----:B------:R-:W-:Y:S01]  /*6100*/  @!UPT UIADD3 URZ, UPT, UPT, URZ, URZ, URZ ;  /* 0x000000fffffff290 */ /* 0x000fe2000fffe0ff */
[----:B------:R2:W1:Y:S04]  /*6110*/  @P0 LDS.64 R104, [R186+UR63+0x200] ;  /* 0x0002003fba680984 */ /* 0x0004680008000a00 */
        /* <DEDUP_REMOVED lines=9> */
[----:B------:R2:W1:Y:S01]  /*61b0*/  @P0 LDS.64 R134, [R186+UR63+0x2a00] ;  /* 0x002a003fba860984 */ /* 0x0004620008000a00 */
[----:B------:R-:W-:Y:S01]  /*61c0*/  @!PT LDS RZ, [RZ] ;  /* 0x00000000fffff984 */ /* 0x000fe20000000800 */
[----:B------:R-:W-:Y:S01]  /*61d0*/  @!PT LDS RZ, [RZ] ;  /* 0x00000000fffff984 */ /* 0x000fe20000000800 */
[----:B------:R-:W-:Y:S01]  /*61e0*/  @!PT LDS RZ, [RZ] ;  /* 0x00000000fffff984 */ /* 0x000fe20000000800 */
[----:B------:R-:W-:Y:S01]  /*61f0*/  @!PT LDS RZ, [RZ] ;  /* 0x00000000fffff984 */ /* 0x000fe20000000800 */
[----:B------:R3:W-:Y:S06]  /*6200*/  MEMBAR.ALL.CTA ;  /* 0x0000000000007992 */ /* 0x0007ec0000008000 */
[----:B---3--:R-:W3:Y:S02]  /*6210*/  FENCE.VIEW.ASYNC.S ;  /* 0x00000000000073c6 */ /* 0x008ee40000000000 */
[----:B---3--:R-:W-:Y:S01]  /*6220*/  SYNCS.ARRIVE.TRANS64.RED.A1T0 RZ, [UR4], RZ ;  /* 0x000000ffffff79a7 */ /* 0x008fe20008100404 */
.L_x_98:
[----:B------:R-:W-:Y:S05]  /*6230*/  @P1 BRA `(.L_x_101) ;  /* 0x0000000000101947 */ /* 0x000fea0003800000 */
[----:B------:R-:W-:Y:S11]  /*6240*/  R2UR UR4, R109 ;  /* 0x000000006d0472ca */ /* 0x000ff600000e0000 */
[----:B------:R-:W-:Y:S02]  /*6250*/  @!UPT UIADD3 URZ, UPT, UPT, URZ, URZ, URZ ;  /* 0x000000fffffff290 */ /* 0x000fe4000fffe0ff */
[----:B------:R-:W3:Y:S02]  /*6260*/  SYNCS.PHASECHK.TRANS64.TRYWAIT P0, [UR4+0x110], R3 ;  /* 0x00011003ff0075a7 */ /* 0x000ee40008001104 */
[----:B---3--:R-:W-:Y:S05]  /*6270*/  @!P0 BRA `(.L_x_102) ;  /* 0x0000003800988947 */ /* 0x008fea0003800000 */
.L_x_101:
[----:B------:R-:W-:Y:S04]  /*6280*/  ULEA.HI UR4, UR44, UR44, URZ, 0x1 ;  /* 0x0000002c2c047291 */ /* 0x000fe8000f8f08ff */
[----:B------:R-:W-:Y:S02]  /*6290*/  USHF.R.U32.HI UR5, URZ, 0x1, UR4 ;  /* 0x00000001ff057899 */ /* 0x000fe40008011604 */
[----:B------:R-:W-:Y:S04]  /*62a0*/  ULOP3.LUT UR4, UR4, 0xffe, URZ, 0xc0, !UPT ;  /* 0x00000ffe04047892 */ /* 0x000fe8000f8ec0ff */
[----:B------:R-:W-:Y:S01]  /*62b0*/  UIADD3 UR4, UPT, UPT, -UR4, UR44, URZ ;  /* 0x0000002c04047290 */ /* 0x000fe2000fffe1ff */
[----:B-1----:R-:W-:Y:S04]  /*62c0*/  IMAD.U32 R3, RZ, RZ, UR5 ;  /* 0x00000005ff037e24 */ /* 0x002fe8000f8e00ff */
[----:B------:R-:W-:Y:S01]  /*62d0*/  IMAD R0, R3, 0xb0, R2 ;  /* 0x000000b003007824 */ /* 0x000fe200078e0202 */
[----:B------:R-:W-:Y:S05]  /*62e0*/  MOV R17, UR4 ;  /* 0x0000000400117c02 */ /* 0x000fea0008000f00 */
[----:B------:R-:W-:Y:S05]  /*62f0*/  IMAD R17, R17, 0x100000, R0 ;  /* 0x0010000011117824 */ /* 0x000fea00078e0200 */
[----:B------:R-:W-:Y:S04]  /*6300*/  SHF.R.U32.HI R5, RZ, 0x15, R17 ;  /* 0x00000015ff057819 */ /* 0x000fe80000011611 */
[----:B------:R-:W-:Y:S11]  /*6310*/  LOP3.LUT P0, RZ, R5, 0x3, R188, 0x48, !PT ;  /* 0x0000000305ff7812 */ /* 0x000ff600078048bc */
[----:B------:R-:W-:Y:S02]  /*6320*/  @!UPT UIADD3 URZ, UPT, UPT, URZ, URZ, URZ ;  /* 0x000000fffffff290 */ /* 0x000fe4000fffe0ff */
[----:B------:R-:W-:Y:S05]  /*6330*/  @!P0 BRA `(.L_x_103) ;  /* 0x0000000000408947 */ /* 0x000fea0003800000 */
[----:B------:R-:W1:Y:S01]  /*6340*/  LDCU.64 UR8, c[0x4][0x68] ;  /* 0x01000d00ff0877ac */ /* 0x000e620008000a00 */
[----:B------:R-:W-:Y:S01]  /*6350*/  MOV R15, 0x0 ;  /* 0x00000000000f7802 */ /* 0x000fe20000000f00 */
[----:B------:R-:W-:Y:S02]  /*6360*/  HFMA2 R12, -RZ, RZ, 0, 5.9604644775390625e-08 ;  /* 0x00000001ff0c7431 */ /* 0x000fe400000001ff */
[----:B------:R-:W-:Y:S02]  /*6370*/  IMAD.MOV.U32 R8, RZ, RZ, 0x192 ;  /* 0x00000192ff087424 */ /* 0x000fe400078e00ff */
[----:B------:R-:W-:Y:S01]  /*6380*/  IMAD.MOV.U32 R13, RZ, RZ, RZ ;  /* 0x000000ffff0d7224 */ /* 0x000fe200078e00ff */
[----:B------:R-:W2:Y:S01]  /*6390*/  LDCU.64 UR6, c[0x4][0x70] ;  /* 0x01000e00ff0677ac */ /* 0x000ea20008000a00 */
[----:B------:R-:W3:Y:S01]  /*63a0*/  LDC.64 R14, c[0x4][R15] ;  /* 0x010000000f0e7b82 */ /* 0x000ee20000000a00 */
[----:B------:R-:W4:Y:S01]  /*63b0*/  LDCU.64 UR4, c[0x4][0x8] ;  /* 0x01000100ff0477ac */ /* 0x000f220008000a00 */
[----:B-1----:R-:W-:Y:S01]  /*63c0*/  MOV R5, UR9 ;  /* 0x0000000900057c02 */ /* 0x002fe20008000f00 */
[----:B------:R-:W-:Y:S01]  /*63d0*/  IMAD.U32 R4, RZ, RZ, UR8 ;  /* 0x00000008ff047e24 */ /* 0x000fe2000f8e00ff */
[----:B--2---:R-:W-:Y:S01]  /*63e0*/  MOV R7, UR7 ;  /* 0x0000000700077c02 */ /* 0x004fe20008000f00 */
[----:B------:R-:W-:Y:S01]  /*63f0*/  IMAD.U32 R6, RZ, RZ, UR6 ;  /* 0x00000006ff067e24 */ /* 0x000fe2000f8e00ff */
[----:B----4-:R-:W-:Y:S01]  /*6400*/  MOV R11, UR5 ;  /* 0x00000005000b7c02 */ /* 0x010fe20008000f00 */
[----:B------:R-:W-:Y:S02]  /*6410*/  IMAD.U32 R10, RZ, RZ, UR4 ;  /* 0x00000004ff0a7e24 */ /* 0x000fe4000f8e00ff */
[----:B------:R-:W-:Y:S07]  /*6420*/  LEPC R20, `(.L_x_103) ;  /* 0x000000001014794e */ /* 0x000fee0000000000 */
[----:B---3-5:R-:W-:Y:S05]  /*6430*/  CALL.ABS.NOINC R14 ;  /* 0x000000000e007343 */ /* 0x028fea0003c00000 */
.L_x_103:
[----:B------:R-:W-:Y:S05]  /*6440*/  WARPSYNC.ALL ;  /* 0x0000000000007948 */ /* 0x000fea0003800000 */
[C---:B------:R-:W-:Y:S01]  /*6450*/  R2UR UR4, R17.reuse ;  /* 0x00000000110472ca */ /* 0x040fe200000e0000 */
[----:B------:R-:W-:Y:S05]  /*6460*/  VIADD R3, R17, 0x10 ;  /* 0x0000001011037836 */ /* 0x000fea0000000000 */
[----:B------:R-:W-:Y:S04]  /*6470*/  SHF.R.U32.HI R3, RZ, 0x15, R3 ;  /* 0x00000015ff037819 */ /* 0x000fe80000011603 */
[----:B------:R-:W-:Y:S03]  /*6480*/  LOP3.LUT P0, RZ, R3, 0x3, R188, 0x48, !PT ;  /* 0x0000000303ff7812 */ /* 0x000fe600078048bc */
[----:B------:R-:W1:Y:S01]  /*6490*/  LDTM.16dp32bit_t0_t15.x8 R96, tmem[UR4] ;  /* 0x00000004006079ee */ /* 0x000e620008980000 */
[----:B------:R-:W1:Y:S09]  /*64a0*/  LDTM.16dp32bit_t16_t31.x8 R96, tmem[UR4+0x8] ;  /* 0x00000804006079ee */ /* 0x000e7200089a0000 */
[----:B-1----:R-:W-:Y:S05]  /*64b0*/  @!P0 BRA `(.L_x_104) ;  /* 0x0000000000408947 */ /* 0x002fea0003800000 */
        /* <DEDUP_REMOVED lines=16> */
.L_x_104:
[----:B------:R-:W-:Y:S05]  /*65c0*/  WARPSYNC.ALL ;  /* 0x0000000000007948 */ /* 0x000fea0003800000 */
[C---:B------:R-:W-:Y:S01]  /*65d0*/  R2UR UR4, R17.reuse ;  /* 0x00000000110472ca */ /* 0x040fe200000e0000 */
[----:B------:R-:W-:Y:S05]  /*65e0*/  VIADD R3, R17, 0x20 ;  /* 0x0000002011037836 */ /* 0x000fea0000000000 */
[----:B------:R-:W-:Y:S04]  /*65f0*/  SHF.R.U32.HI R3, RZ, 0x15, R3 ;  /* 0x00000015ff037819 */ /* 0x000fe80000011603 */
[----:B------:R-:W-:Y:S03]  /*6600*/  LOP3.LUT P0, RZ, R3, 0x3, R188, 0x48, !PT ;  /* 0x0000000303ff7812 */ /* 0x000fe600078048bc */
[----:B------:R-:W1:Y:S01]  /*6610*/  LDTM.16dp32bit_t0_t15.x8 R88, tmem[UR4+0x10] ;  /* 0x00001004005879ee */ /* 0x000e620008980000 */
        /* <DEDUP_REMOVED lines=18> */
.L_x_105:
        /* <DEDUP_REMOVED lines=24> */
.L_x_106:
        /* <DEDUP_REMOVED lines=24> */
.L_x_107:
        /* <DEDUP_REMOVED lines=24> */
.L_x_108:
        /* <DEDUP_REMOVED lines=24> */
.L_x_109:
        /* <DEDUP_REMOVED lines=24> */
.L_x_110:
        /* <DEDUP_REMOVED lines=24> */
.L_x_111:
        /* <DEDUP_REMOVED lines=24> */
.L_x_112:
        /* <DEDUP_REMOVED lines=24> */
.L_x_113:
[----:B------:R-:W-:Y:S01]  /*7340*/  ISETP.NE.AND P0, PT, R194, RZ, PT ;  /* 0x000000ffc200720c */ /* 0x000fe20003f05270 */
[----:B------:R-:W-:Y:S05]  /*7350*/  WARPSYNC.ALL ;  /* 0x0000000000007948 */ /* 0x000fea0003800000 */
[----:B------:R-:W-:Y:S01]  /*7360*/  R2UR UR4, R17 ;  /* 0x00000000110472ca */ /* 0x000fe200000e0000 */
[----:B------:R-:W-:Y:S01]  /*7370*/  IMAD.SHL.U32 R144, R122, 0x100, RZ ;  /* 0x000001007a907824 */ /* 0x000fe200078e00ff */
[----:B------:R-:W-:Y:S01]  /*7380*/  SHF.L.U32 R0, R104, 0x10, RZ ;  /* 0x0000001068007819 */ /* 0x000fe200000006ff */
[----:B---3-5:R-:W-:Y:S01]  /*7390*/  IMAD R96, R16, R96, RZ ;  /* 0x0000006010607224 */ /* 0x028fe200078e02ff */
[----:B------:R-:W-:Y:S01]  /*73a0*/  PRMT R3, R104, 0x8880, RZ ;  /* 0x0000888068037816 */ /* 0x000fe200000000ff */
[----:B------:R-:W-:Y:S01]  /*73b0*/  IMAD R97, R16, R97, RZ ;  /* 0x0000006110617224 */ /* 0x000fe200078e02ff */
[----:B------:R-:W-:Y:S01]  /*73c0*/  SHF.L.U32 R13, R104, 0x8, RZ ;  /* 0x00000008680d7819 */ /* 0x000fe200000006ff */
[C---:B------:R-:W-:Y:S01]  /*73d0*/  IMAD R100, R16.reuse, R100, RZ ;  /* 0x0000006410647224 */ /* 0x040fe200078e02ff */
[----:B------:R-:W-:Y:S01]  /*73e0*/  SHF.R.S32.HI R0, RZ, 0x18, R0 ;  /* 0x00000018ff007819 */ /* 0x000fe20000011400 */
[----:B------:R-:W-:Y:S01]  /*73f0*/  IMAD R96, R3, UR45, R96 ;  /* 0x0000002d03607c24 */ /* 0x000fe2000f8e0260 */
[C---:B------:R-:W-:Y:S01]  /*7400*/  PRMT R181, R105.reuse, 0x8880, RZ ;  /* 0x0000888069b57816 */ /* 0x040fe200000000ff */
[C---:B------:R-:W-:Y:S01]  /*7410*/  IMAD R101, R16.reuse, R101, RZ ;  /* 0x0000006510657224 */ /* 0x040fe200078e02ff */
[----:B------:R-:W-:Y:S01]  /*7420*/  SHF.R.S32.HI R13, RZ, 0x18, R13 ;  /* 0x00000018ff0d7819 */ /* 0x000fe2000001140d */
[----:B------:R-:W-:Y:S01]  /*7430*/  LDTM.16dp32bit_t0_t15.x8 R4, tmem[UR4+0xa0] ;  /* 0x0000a004000479ee */ /* 0x000fe20008980000 */
[----:B------:R-:W1:Y:S01]  /*7440*/  LDTM.16dp32bit_t16_t31.x8 R4, tmem[UR4+0xa8] ;  /* 0x0000a804000479ee */ /* 0x000e6200089a0000 */
[----:B------:R-:W-:Y:S01]  /*7450*/  SHF.R.S32.HI R12, RZ, 0x18, R104 ;  /* 0x00000018ff0c7819 */ /* 0x000fe20000011468 */
[C---:B------:R-:W-:Y:S01]  /*7460*/  IMAD R98, R16.reuse, R98, RZ ;  /* 0x0000006210627224 */ /* 0x040fe200078e02ff */
[C---:B------:R-:W-:Y:S01]  /*7470*/  SHF.L.U32 R178, R105.reuse, 0x10, RZ ;  /* 0x0000001069b27819 */ /* 0x040fe200000006ff */
[----:B------:R-:W-:Y:S01]  /*7480*/  IMAD R99, R16, R99, RZ ;  /* 0x0000006310637224 */ /* 0x000fe200078e02ff */
[----:B------:R-:W-:Y:S01]  /*7490*/  SHF.L.U32 R177, R105, 0x8, RZ ;  /* 0x0000000869b17819 */ /* 0x000fe200000006ff */
[----:B------:R-:W-:Y:S01]  /*74a0*/  IMAD R97, R0, UR45, R97 ;  /* 0x0000002d00617c24 */ /* 0x000fe2000f8e0261 */
[----:B------:R-:W-:Y:S01]  /*74b0*/  MOV R3, R181 ;  /* 0x000000b500037202 */ /* 0x000fe20000000f00 */
[----:B------:R-:W-:Y:S01]  /*74c0*/  IMAD R98, R13, UR45, R98 ;  /* 0x0000002d0d627c24 */ /* 0x000fe2000f8e0262 */
[----:B------:R-:W-:Y:S01]  /*74d0*/  SHF.R.S32.HI R0, RZ, 0x18, R178 ;  /* 0x00000018ff007819 */ /* 0x000fe200000114b2 */
[----:B------:R-:W-:Y:S01]  /*74e0*/  IMAD R99, R12, UR45, R99 ;  /* 0x0000002d0c637c24 */ /* 0x000fe2000f8e0263 */
[----:B------:R-:W-:Y:S01]  /*74f0*/  PRMT R180, R18, 0x8880, RZ ;  /* 0x0000888012b47816 */ /* 0x000fe200000000ff */
[C---:B------:R-:W-:Y:S01]  /*7500*/  IMAD R102, R16.reuse, R102, RZ ;  /* 0x0000006610667224 */ /* 0x040fe200078e02ff */
[----:B------:R-:W-:Y:S01]  /*7510*/  SHF.R.S32.HI R13, RZ, 0x18, R177 ;  /* 0x00000018ff0d7819 */ /* 0x000fe200000114b1 */
[----:B------:R-:W-:Y:S01]  /*7520*/  IMAD R100, R3, UR45, R100 ;  /* 0x0000002d03647c24 */ /* 0x000fe2000f8e0264 */
[----:B------:R-:W-:Y:S01]  /*7530*/  SHF.R.S32.HI R14, RZ, 0x18, R105 ;  /* 0x00000018ff0e7819 */ /* 0x000fe20000011469 */
[----:B------:R-:W-:Y:S01]  /*7540*/  IMAD R103, R16, R103, RZ ;  /* 0x0000006710677224 */ /* 0x000fe200078e02ff */
[----:B------:R-:W-:Y:S01]  /*7550*/  MOV R3, R180 ;  /* 0x000000b400037202 */ /* 0x000fe20000000f00 */
[C---:B------:R-:W-:Y:S01]  /*7560*/  IMAD.U32 R179, R18.reuse, 0x10000, RZ ;  /* 0x0001000012b37824 */ /* 0x040fe200078e00ff */
[----:B------:R-:W-:Y:S01]  /*7570*/  SHF.L.U32 R176, R18, 0x8, RZ ;  /* 0x0000000812b07819 */ /* 0x000fe200000006ff */
[----:B------:R-:W-:Y:S01]  /*7580*/  IMAD R101, R0, UR45, R101 ;  /* 0x0000002d00657c24 */ /* 0x000fe2000f8e0265 */
[----:B------:R-:W-:Y:S01]  /*7590*/  PRMT R175, R19, 0x8880, RZ ;  /* 0x0000888013af7816 */ /* 0x000fe200000000ff */
[----:B------:R-:W-:Y:S01]  /*75a0*/  IMAD R88, R16, R88, RZ ;  /* 0x0000005810587224 */ /* 0x000fe200078e02ff */
[----:B------:R-:W-:Y:S01]  /*75b0*/  SHF.R.S32.HI R0, RZ, 0x18, R179 ;  /* 0x00000018ff007819 */ /* 0x000fe200000114b3 */
[----:B------:R-:W-:Y:S01]  /*75c0*/  IMAD R102, R13, UR45, R102 ;  /* 0x0000002d0d667c24 */ /* 0x000fe2000f8e0266 */
[----:B------:R-:W-:Y:S01]  /*75d0*/  SHF.R.S32.HI R18, RZ, 0x18, R18 ;  /* 0x00000018ff127819 */ /* 0x000fe20000011412 */
[----:B------:R-:W-:Y:S01]  /*75e0*/  IMAD R103, R14, UR45, R103 ;  /* 0x0000002d0e677c24 */ /* 0x000fe2000f8e0267 */
[C---:B------:R-:W-:Y:S01]  /*75f0*/  SHF.L.U32 R173, R19.reuse, 0x10, RZ ;  /* 0x0000001013ad7819 */ /* 0x040fe200000006ff */
[C---:B------:R-:W-:Y:S01]  /*7600*/  IMAD R89, R16.reuse, R89, RZ ;  /* 0x0000005910597224 */ /* 0x040fe200078e02ff */
[----:B------:R-:W-:Y:S01]  /*7610*/  SHF.L.U32 R15, R19, 0x8, RZ ;  /* 0x00000008130f7819 */ /* 0x000fe200000006ff */
[----:B------:R-:W-:Y:S01]  /*7620*/  IMAD R88, R3, UR45, R88 ;  /* 0x0000002d03587c24 */ /* 0x000fe2000f8e0258 */
[----:B------:R-:W-:Y:S01]  /*7630*/  SHF.R.S32.HI R3, RZ, 0x18, R176 ;  /* 0x00000018ff037819 */ /* 0x000fe200000114b0 */
[C---:B------:R-:W-:Y:S01]  /*7640*/  IMAD R90, R16.reuse, R90, RZ ;  /* 0x0000005a105a7224 */ /* 0x040fe200078e02ff */
[----:B------:R-:W-:Y:S01]  /*7650*/  MOV R13, R175 ;  /* 0x000000af000d7202 */ /* 0x000fe20000000f00 */
[----:B------:R-:W-:Y:S01]  /*7660*/  IMAD R91, R16, R91, RZ ;  /* 0x0000005b105b7224 */ /* 0x000fe200078e02ff */
[----:B------:R-:W-:Y:S01]  /*7670*/  PRMT R174, R22, 0x8880, RZ ;  /* 0x0000888016ae7816 */ /* 0x000fe200000000ff */
[----:B------:R-:W-:Y:S01]  /*7680*/  IMAD R89, R0, UR45, R89 ;  /* 0x0000002d00597c24 */ /* 0x000fe2000f8e0259 */
[----:B------:R-:W-:Y:S01]  /*7690*/  SHF.R.S32.HI R0, RZ, 0x18, R173 ;  /* 0x00000018ff007819 */ /* 0x000fe200000114ad */
[C---:B------:R-:W-:Y:S01]  /*76a0*/  IMAD R92, R16.reuse, R92, RZ ;  /* 0x0000005c105c7224 */ /* 0x040fe200078e02ff */
[----:B------:R-:W-:Y:S01]  /*76b0*/  SHF.R.S32.HI R15, RZ, 0x18, R15 ;  /* 0x00000018ff0f7819 */ /* 0x000fe2000001140f */
[----:B------:R-:W-:Y:S01]  /*76c0*/  IMAD R90, R3, UR45, R90 ;  /* 0x0000002d035a7c24 */ /* 0x000fe2000f8e025a */
[----:B------:R-:W-:Y:S01]  /*76d0*/  SHF.R.S32.HI R20, RZ, 0x18, R19 ;  /* 0x00000018ff147819 */ /* 0x000fe20000011413 */
[----:B------:R-:W-:Y:S01]  /*76e0*/  IMAD R93, R16, R93, RZ ;  /* 0x0000005d105d7224 */ /* 0x000fe200078e02ff */
[----:B------:R-:W-:Y:S01]  /*76f0*/  SHF.L.U32 R172, R22, 0x10, RZ ;  /* 0x0000001016ac7819 */ /* 0x000fe200000006ff */
[----:B------:R-:W-:Y:S01]  /*7700*/  IMAD R91, R18, UR45, R91 ;  /* 0x0000002d125b7c24 */ /* 0x000fe2000f8e025b */
[C---:B------:R-:W-:Y:S01]  /*7710*/  PRMT R170, R23.reuse, 0x8880, RZ ;  /* 0x0000888017aa7816 */ /* 0x040fe200000000ff */
[C---:B------:R-:W-:Y:S01]  /*7720*/  IMAD R94, R16.reuse, R94, RZ ;  /* 0x0000005e105e7224 */ /* 0x040fe200078e02ff */
[----:B------:R-:W-:Y:S01]  /*7730*/  SHF.L.U32 R168, R23, 0x10, RZ ;  /* 0x0000001017a87819 */ /* 0x000fe200000006ff */
[----:B------:R-:W-:Y:S01]  /*7740*/  IMAD R92, R13, UR45, R92 ;  /* 0x0000002d0d5c7c24 */ /* 0x000fe2000f8e025c */
[----:B------:R-:W-:Y:S01]  /*7750*/  SHF.L.U32 R166, R23, 0x8, RZ ;  /* 0x0000000817a67819 */ /* 0x000fe200000006ff */
[----:B------:R-:W-:Y:S01]  /*7760*/  IMAD R95, R16, R95, RZ ;  /* 0x0000005f105f7224 */ /* 0x000fe200078e02ff */
[----:B------:R-:W-:Y:S01]  /*7770*/  MOV R13, R170 ;  /* 0x000000aa000d7202 */ /* 0x000fe20000000f00 */
[----:B------:R-:W-:Y:S01]  /*7780*/  IMAD R93, R0, UR45, R93 ;  /* 0x0000002d005d7c24 */ /* 0x000fe2000f8e025d */
[----:B------:R-:W-:Y:S01]  /*7790*/  SHF.R.S32.HI R0, RZ, 0x18, R172 ;  /* 0x00000018ff007819 */ /* 0x000fe200000114ac */
[----:B------:R-:W-:Y:S01]  /*77a0*/  IMAD R80, R16, R80, RZ ;  /* 0x0000005010507224 */ /* 0x000fe200078e02ff */
[----:B------:R-:W-:Y:S01]  /*77b0*/  PRMT R169, R106, 0x8880, RZ ;  /* 0x000088806aa97816 */ /* 0x000fe200000000ff */
[----:B------:R-:W-:Y:S01]  /*77c0*/  IMAD.SHL.U32 R171, R22, 0x100, RZ ;  /* 0x0000010016ab7824 */ /* 0x000fe200078e00ff */
[----:B------:R-:W-:Y:S01]  /*77d0*/  SHF.R.S32.HI R22, RZ, 0x18, R22 ;  /* 0x00000018ff167819 */ /* 0x000fe20000011416 */
[----:B------:R-:W-:Y:S01]  /*77e0*/  IMAD R94, R15, UR45, R94 ;  /* 0x0000002d0f5e7c24 */ /* 0x000fe2000f8e025e */
[----:B------:R-:W-:Y:S01]  /*77f0*/  SHF.R.S32.HI R15, RZ, 0x18, R166 ;  /* 0x00000018ff0f7819 */ /* 0x000fe200000114a6 */
[----:B------:R-:W-:Y:S01]  /*7800*/  IMAD.MOV.U32 R3, RZ, RZ, R174 ;  /* 0x000000ffff037224 */ /* 0x000fe200078e00ae */
[----:B------:R-:W-:Y:S01]  /*7810*/  SHF.R.S32.HI R104, RZ, 0x18, R23 ;  /* 0x00000018ff687819 */ /* 0x000fe20000011417 */
[----:B------:R-:W-:Y:S01]  /*7820*/  IMAD R95, R20, UR45, R95 ;  /* 0x0000002d145f7c24 */ /* 0x000fe2000f8e025f */
[----:B------:R-:W-:Y:S01]  /*7830*/  SHF.L.U32 R167, R106, 0x10, RZ ;  /* 0x000000106aa77819 */ /* 0x000fe200000006ff */
[----:B------:R-:W-:Y:S01]  /*7840*/  IMAD R81, R16, R81, RZ ;  /* 0x0000005110517224 */ /* 0x000fe200078e02ff */
[----:B------:R-:W-:Y:S01]  /*7850*/  SHF.L.U32 R165, R106, 0x8, RZ ;  /* 0x000000086aa57819 */ /* 0x000fe200000006ff */
[----:B------:R-:W-:Y:S01]  /*7860*/  IMAD R80, R3, UR45, R80 ;  /* 0x0000002d03507c24 */ /* 0x000fe2000f8e0250 */
[----:B------:R-:W-:Y:S01]  /*7870*/  SHF.R.S32.HI R3, RZ, 0x18, R171 ;  /* 0x00000018ff037819 */ /* 0x000fe200000114ab */
[C---:B------:R-:W-:Y:S01]  /*7880*/  IMAD R82, R16.reuse, R82, RZ ;  /* 0x0000005210527224 */ /* 0x040fe200078e02ff */
[C---:B------:R-:W-:Y:S01]  /*7890*/  PRMT R164, R107.reuse, 0x8880, RZ ;  /* 0x000088806ba47816 */ /* 0x040fe200000000ff */
[----:B------:R-:W-:Y:S01]  /*78a0*/  IMAD R83, R16, R83, RZ ;  /* 0x0000005310537224 */ /* 0x000fe200078e02ff */
[----:B------:R-:W-:Y:S01]  /*78b0*/  SHF.R.S32.HI R106, RZ, 0x18, R106 ;  /* 0x00000018ff6a7819 */ /* 0x000fe2000001146a */
[----:B------:R-:W-:Y:S01]  /*78c0*/  IMAD R81, R0, UR45, R81 ;  /* 0x0000002d00517c24 */ /* 0x000fe2000f8e0251 */
[----:B------:R-:W-:Y:S01]  /*78d0*/  SHF.R.S32.HI R0, RZ, 0x18, R168 ;  /* 0x00000018ff007819 */ /* 0x000fe200000114a8 */
[C---:B------:R-:W-:Y:S01]  /*78e0*/  IMAD R84, R16.reuse, R84, RZ ;  /* 0x0000005410547224 */ /* 0x040fe200078e02ff */
[----:B------:R-:W-:Y:S01]  /*78f0*/  SHF.L.U32 R160, R107, 0x8, RZ ;  /* 0x000000086ba07819 */ /* 0x000fe200000006ff */
[----:B------:R-:W-:Y:S01]  /*7900*/  IMAD R82, R3, UR45, R82 ;  /* 0x0000002d03527c24 */ /* 0x000fe2000f8e0252 */
[----:B------:R-:W-:Y:S01]  /*7910*/  MOV R3, R169 ;  /* 0x000000a900037202 */ /* 0x000fe20000000f00 */
[----:B------:R-:W-:Y:S01]  /*7920*/  IMAD R85, R16, R85, RZ ;  /* 0x0000005510557224 */ /* 0x000fe200078e02ff */
[----:B------:R-:W-:Y:S01]  /*7930*/  PRMT R163, R110, 0x8880, RZ ;  /* 0x000088806ea37816 */ /* 0x000fe200000000ff */
[----:B------:R-:W-:Y:S01]  /*7940*/  IMAD R83, R22, UR45, R83 ;  /* 0x0000002d16537c24 */ /* 0x000fe2000f8e0253 */
[----:B------:R-:W-:Y:S01]  /*7950*/  SHF.R.S32.HI R108, RZ, 0x18, R107 ;  /* 0x00000018ff6c7819 */ /* 0x000fe2000001146b */
[----:B------:R-:W-:Y:S01]  /*7960*/  IMAD R86, R16, R86, RZ ;  /* 0x0000005610567224 */ /* 0x000fe200078e02ff */
[----:B------:R-:W-:Y:S01]  /*7970*/  SHF.L.U32 R161, R110, 0x10, RZ ;  /* 0x000000106ea17819 */ /* 0x000fe200000006ff */
[----:B------:R-:W-:Y:S01]  /*7980*/  IMAD R84, R13, UR45, R84 ;  /* 0x0000002d0d547c24 */ /* 0x000fe2000f8e0254 */
[----:B------:R-:W-:Y:S01]  /*7990*/  MOV R13, R164 ;  /* 0x000000a4000d7202 */ /* 0x000fe20000000f00 */
[----:B------:R-:W-:Y:S01]  /*79a0*/  IMAD R87, R16, R87, RZ ;  /* 0x0000005710577224 */ /* 0x000fe200078e02ff */
[----:B------:R-:W-:Y:S01]  /*79b0*/  SHF.L.U32 R159, R110, 0x8, RZ ;  /* 0x000000086e9f7819 */ /* 0x000fe200000006ff */
[----:B------:R-:W-:Y:S01]  /*79c0*/  IMAD R85, R0, UR45, R85 ;  /* 0x0000002d00557c24 */ /* 0x000fe2000f8e0255 */
[----:B------:R-:W-:Y:S01]  /*79d0*/  SHF.R.S32.HI R0, RZ, 0x18, R167 ;  /* 0x00000018ff007819 */ /* 0x000fe200000114a7 */
[----:B------:R-:W-:Y:S01]  /*79e0*/  IMAD R72, R16, R72, RZ ;  /* 0x0000004810487224 */ /* 0x000fe200078e02ff */
[----:B------:R-:W-:Y:S01]  /*79f0*/  PRMT R158, R111, 0x8880, RZ ;  /* 0x000088806f9e7816 */ /* 0x000fe200000000ff */
[----:B------:R-:W-:Y:S01]  /*7a00*/  IMAD R86, R15, UR45, R86 ;  /* 0x0000002d0f567c24 */ /* 0x000fe2000f8e0256 */
[----:B------:R-:W-:Y:S01]  /*7a10*/  SHF.R.S32.HI R15, RZ, 0x18, R160 ;  /* 0x00000018ff0f7819 */ /* 0x000fe200000114a0 */
[----:B------:R-:W-:Y:S01]  /*7a20*/  IMAD R87, R104, UR45, R87 ;  /* 0x0000002d68577c24 */ /* 0x000fe2000f8e0257 */
[----:B------:R-:W-:Y:S01]  /*7a30*/  SHF.R.S32.HI R110, RZ, 0x18, R110 ;  /* 0x00000018ff6e7819 */ /* 0x000fe2000001146e */
[C---:B------:R-:W-:Y:S01]  /*7a40*/  IMAD R73, R16.reuse, R73, RZ ;  /* 0x0000004910497224 */ /* 0x040fe200078e02ff */
[----:B------:R-:W-:Y:S01]  /*7a50*/  SHF.L.U32 R156, R111, 0x10, RZ ;  /* 0x000000106f9c7819 */ /* 0x000fe200000006ff */
[----:B------:R-:W-:Y:S01]  /*7a60*/  IMAD R72, R3, UR45, R72 ;  /* 0x0000002d03487c24 */ /* 0x000fe2000f8e0248 */
[----:B------:R-:W-:Y:S01]  /*7a70*/  SHF.R.S32.HI R3, RZ, 0x18, R165 ;  /* 0x00000018ff037819 */ /* 0x000fe200000114a5 */
[----:B------:R-:W-:Y:S01]  /*7a80*/  IMAD R74, R16, R74, RZ ;  /* 0x0000004a104a7224 */ /* 0x000fe200078e02ff */
[----:B------:R-:W-:Y:S01]  /*7a90*/  PRMT R157, R114, 0x8880, RZ ;  /* 0x00008880729d7816 */ /* 0x000fe200000000ff */
[----:B------:R-:W-:Y:S01]  /*7aa0*/  IMAD.U32 R162, R107, 0x10000, RZ ;  /* 0x000100006ba27824 */ /* 0x000fe200078e00ff */
[----:B------:R-:W-:Y:S01]  /*7ab0*/  SHF.R.S32.HI R112, RZ, 0x18, R111 ;  /* 0x00000018ff707819 */ /* 0x000fe2000001146f */
[----:B------:R-:W-:Y:S01]  /*7ac0*/  IMAD R75, R16, R75, RZ ;  /* 0x0000004b104b7224 */ /* 0x000fe200078e02ff */
[----:B------:R-:W-:Y:S01]  /*7ad0*/  SHF.L.U32 R155, R114, 0x10, RZ ;  /* 0x00000010729b7819 */ /* 0x000fe200000006ff */
[----:B------:R-:W-:Y:S01]  /*7ae0*/  IMAD R73, R0, UR45, R73 ;  /* 0x0000002d00497c24 */ /* 0x000fe2000f8e0249 */
[----:B------:R-:W-:Y:S01]  /*7af0*/  SHF.R.S32.HI R0, RZ, 0x18, R162 ;  /* 0x00000018ff007819 */ /* 0x000fe200000114a2 */
[----:B------:R-:W-:Y:S01]  /*7b00*/  IMAD R76, R16, R76, RZ ;  /* 0x0000004c104c7224 */ /* 0x000fe200078e02ff */
[----:B------:R-:W-:Y:S01]  /*7b10*/  SHF.L.U32 R153, R114, 0x8, RZ ;  /* 0x0000000872997819 */ /* 0x000fe200000006ff */
[----:B------:R-:W-:Y:S01]  /*7b20*/  IMAD R74, R3, UR45, R74 ;  /* 0x0000002d034a7c24 */ /* 0x000fe2000f8e024a */
[----:B------:R-:W-:Y:S01]  /*7b30*/  MOV R3, R163 ;  /* 0x000000a300037202 */ /* 0x000fe20000000f00 */
[----:B------:R-:W-:Y:S01]  /*7b40*/  IMAD R77, R16, R77, RZ ;  /* 0x0000004d104d7224 */ /* 0x000fe200078e02ff */
[C---:B------:R-:W-:Y:S01]  /*7b50*/  PRMT R152, R115.reuse, 0x8880, RZ ;  /* 0x0000888073987816 */ /* 0x040fe200000000ff */
[----:B------:R-:W-:Y:S01]  /*7b60*/  IMAD R75, R106, UR45, R75 ;  /* 0x0000002d6a4b7c24 */ /* 0x000fe2000f8e024b */
[----:B------:R-:W-:Y:S01]  /*7b70*/  SHF.R.S32.HI R114, RZ, 0x18, R114 ;  /* 0x00000018ff727819 */ /* 0x000fe20000011472 */
[C---:B------:R-:W-:Y:S01]  /*7b80*/  IMAD R78, R16.reuse, R78, RZ ;  /* 0x0000004e104e7224 */ /* 0x040fe200078e02ff */
        /* <DEDUP_REMOVED lines=12> */
[----:B------:R-:W-:Y:S01]  /*7c50*/  SHF.L.U32 R147, R118, 0x8, RZ ;  /* 0x0000000876937819 */ /* 0x000fe200000006ff */
[C---:B------:R-:W-:Y:S01]  /*7c60*/  IMAD R65, R16.reuse, R65, RZ ;  /* 0x0000004110417224 */ /* 0x040fe200078e02ff */
[----:B------:R-:W-:Y:S01]  /*7c70*/  PRMT R143, R119, 0x8880, RZ ;  /* 0x00008880778f7816 */ /* 0x000fe200000000ff */
[----:B------:R-:W-:Y:S01]  /*7c80*/  IMAD R64, R3, UR45, R64 ;  /* 0x0000002d03407c24 */ /* 0x000fe2000f8e0240 */
[----:B------:R-:W-:Y:S01]  /*7c90*/  SHF.R.S32.HI R3, RZ, 0x18, R159 ;  /* 0x00000018ff037819 */ /* 0x000fe2000001149f */
[C---:B------:R-:W-:Y:S01]  /*7ca0*/  IMAD R66, R16.reuse, R66, RZ ;  /* 0x0000004210427224 */ /* 0x040fe200078e02ff */
[C---:B------:R-:W-:Y:S01]  /*7cb0*/  SHF.L.U32 R142, R119.reuse, 0x10, RZ ;  /* 0x00000010778e7819 */ /* 0x040fe200000006ff */
[----:B------:R-:W-:Y:S01]  /*7cc0*/  IMAD R67, R16, R67, RZ ;  /* 0x0000004310437224 */ /* 0x000fe200078e02ff */
[----:B------:R-:W-:Y:S01]  /*7cd0*/  SHF.L.U32 R141, R119, 0x8, RZ ;  /* 0x00000008778d7819 */ /* 0x000fe200000006ff */
[----:B------:R-:W-:Y:S01]  /*7ce0*/  IMAD.SHL.U32 R154, R111, 0x100, RZ ;  /* 0x000001006f9a7824 */ /* 0x000fe200078e00ff */
        /* <DEDUP_REMOVED lines=10> */
[----:B------:R-:W-:Y:S01]  /*7d90*/  PRMT R137, R123, 0x8880, RZ ;  /* 0x000088807b897816 */ /* 0x000fe200000000ff */
[C---:B------:R-:W-:Y:S01]  /*7da0*/  IMAD R70, R16.reuse, R70, RZ ;  /* 0x0000004610467224 */ /* 0x040fe200078e02ff */
[----:B------:R-:W-:Y:S01]  /*7db0*/  SHF.R.S32.HI R122, RZ, 0x18, R122 ;  /* 0x00000018ff7a7819 */ /* 0x000fe2000001147a */
[----:B------:R-:W-:Y:S01]  /*7dc0*/  IMAD R68, R13, UR45, R68 ;  /* 0x0000002d0d447c24 */ /* 0x000fe2000f8e0244 */
[----:B------:R-:W-:Y:S01]  /*7dd0*/  MOV R13, R152 ;  /* 0x00000098000d7202 */ /* 0x000fe20000000f00 */
[----:B------:R-:W-:Y:S01]  /*7de0*/  IMAD R71, R16, R71, RZ ;  /* 0x0000004710477224 */ /* 0x000fe200078e02ff */
[C---:B------:R-:W-:Y:S01]  /*7df0*/  SHF.L.U32 R133, R123.reuse, 0x10, RZ ;  /* 0x000000107b857819 */ /* 0x040fe200000006ff */
[----:B------:R-:W-:Y:S01]  /*7e00*/  IMAD R69, R0, UR45, R69 ;  /* 0x0000002d00457c24 */ /* 0x000fe2000f8e0245 */
[----:B------:R-:W-:Y:S01]  /*7e10*/  SHF.R.S32.HI R0, RZ, 0x18, R155 ;  /* 0x00000018ff007819 */ /* 0x000fe2000001149b */
[----:B------:R-:W-:Y:S01]  /*7e20*/  IMAD R56, R16, R56, RZ ;  /* 0x0000003810387224 */ /* 0x000fe200078e02ff */
[----:B------:R-:W-:Y:S01]  /*7e30*/  SHF.L.U32 R129, R123, 0x8, RZ ;  /* 0x000000087b817819 */ /* 0x000fe200000006ff */
[----:B------:R-:W-:Y:S01]  /*7e40*/  IMAD R70, R15, UR45, R70 ;  /* 0x0000002d0f467c24 */ /* 0x000fe2000f8e0246 */
[----:B------:R-:W-:Y:S01]  /*7e50*/  SHF.R.S32.HI R15, RZ, 0x18, R148 ;  /* 0x00000018ff0f7819 */ /* 0x000fe20000011494 */
[----:B------:R-:W-:Y:S01]  /*7e60*/  IMAD.MOV.U32 R3, RZ, RZ, R157 ;  /* 0x000000ffff037224 */ /* 0x000fe200078e009d */
[----:B------:R-:W-:Y:S01]  /*7e70*/  PRMT R140, R126, 0x8880, RZ ;  /* 0x000088807e8c7816 */ /* 0x000fe200000000ff */
[----:B------:R-:W-:Y:S01]  /*7e80*/  IMAD R71, R112, UR45, R71 ;  /* 0x0000002d70477c24 */ /* 0x000fe2000f8e0247 */
[----:B------:R-:W-:Y:S01]  /*7e90*/  SHF.R.S32.HI R124, RZ, 0x18, R123 ;  /* 0x00000018ff7c7819 */ /* 0x000fe2000001147b */
[----:B------:R-:W-:Y:S01]  /*7ea0*/  IMAD R57, R16, R57, RZ ;  /* 0x0000003910397224 */ /* 0x000fe200078e02ff */
[----:B------:R-:W-:Y:S01]  /*7eb0*/  SHF.L.U32 R139, R126, 0x10, RZ ;  /* 0x000000107e8b7819 */ /* 0x000fe200000006ff */
[----:B------:R-:W-:Y:S01]  /*7ec0*/  IMAD R56, R3, UR45, R56 ;  /* 0x0000002d03387c24 */ /* 0x000fe2000f8e0238 */
[----:B------:R-:W-:Y:S01]  /*7ed0*/  SHF.R.S32.HI R3, RZ, 0x18, R153 ;  /* 0x00000018ff037819 */ /* 0x000fe20000011499 */
[----:B------:R-:W-:Y:S01]  /*7ee0*/  IMAD R58, R16, R58, RZ ;  /* 0x0000003a103a7224 */ /* 0x000fe200078e02ff */
[----:B------:R-:W-:Y:S01]  /*7ef0*/  SHF.L.U32 R138, R126, 0x8, RZ ;  /* 0x000000087e8a7819 */ /* 0x000fe200000006ff */
[----:B------:R-:W-:Y:S01]  /*7f00*/  IMAD R59, R16, R59, RZ ;  /* 0x0000003b103b7224 */ /* 0x000fe200078e02ff */
[----:B------:R-:W-:Y:S01]  /*7f10*/  PRMT R121, R127, 0x8880, RZ ;  /* 0x000088807f797816 */ /* 0x000fe200000000ff */
[----:B------:R-:W-:Y:S01]  /*7f20*/  IMAD R57, R0, UR45, R57 ;  /* 0x0000002d00397c24 */ /* 0x000fe2000f8e0239 */
[----:B------:R-:W-:Y:S01]  /*7f30*/  SHF.R.S32.HI R0, RZ, 0x18, R150 ;  /* 0x00000018ff007819 */ /* 0x000fe20000011496 */
[C---:B------:R-:W-:Y:S01]  /*7f40*/  IMAD R60, R16.reuse, R60, RZ ;  /* 0x0000003c103c7224 */ /* 0x040fe200078e02ff */
[----:B------:R-:W-:Y:S01]  /*7f50*/  R2UR UR5, R109 ;  /* 0x000000006d0572ca */ /* 0x000fe200000e0000 */
[----:B------:R-:W-:Y:S01]  /*7f60*/  IMAD R58, R3, UR45, R58 ;  /* 0x0000002d033a7c24 */ /* 0x000fe2000f8e023a */
[----:B------:R-:W-:Y:S01]  /*7f70*/  MOV R3, R151 ;  /* 0x0000009700037202 */ /* 0x000fe20000000f00 */
[----:B------:R-:W-:Y:S01]  /*7f80*/  IMAD R61, R16, R61, RZ ;  /* 0x0000003d103d7224 */ /* 0x000fe200078e02ff */
[----:B------:R-:W-:Y:S01]  /*7f90*/  SHF.R.S32.HI R126, RZ, 0x18, R126 ;  /* 0x00000018ff7e7819 */ /* 0x000fe2000001147e */
[----:B------:R-:W-:Y:S01]  /*7fa0*/  IMAD R59, R114, UR45, R59 ;  /* 0x0000002d723b7c24 */ /* 0x000fe2000f8e023b */
[----:B------:R-:W-:Y:S01]  /*7fb0*/  SHF.L.U32 R119, R127, 0x10, RZ ;  /* 0x000000107f777819 */ /* 0x000fe200000006ff */
[----:B------:R-:W-:Y:S01]  /*7fc0*/  IMAD R62, R16, R62, RZ ;  /* 0x0000003e103e7224 */ /* 0x000fe200078e02ff */
[----:B------:R-:W-:Y:S01]  /*7fd0*/  SHF.R.S32.HI R128, RZ, 0x18, R127 ;  /* 0x00000018ff807819 */ /* 0x000fe2000001147f */
[----:B------:R-:W-:Y:S01]  /*7fe0*/  IMAD.U32 R149, R118, 0x10000, RZ ;  /* 0x0001000076957824 */ /* 0x000fe200078e00ff */
[----:B------:R-:W-:Y:S01]  /*7ff0*/  SHF.R.S32.HI R118, RZ, 0x18, R118 ;  /* 0x00000018ff767819 */ /* 0x000fe20000011476 */
        /* <DEDUP_REMOVED lines=9> */
[C---:B------:R-:W-:Y:S01]  /*8090*/  PRMT R115, R131.reuse, 0x8880, RZ ;  /* 0x0000888083737816 */ /* 0x040fe200000000ff */
[----:B------:R-:W-:Y:S01]  /*80a0*/  IMAD R49, R16, R49, RZ ;  /* 0x0000003110317224 */ /* 0x000fe200078e02ff */
[----:B------:R-:W-:Y:S01]  /*80b0*/  SHF.L.U32 R113, R131, 0x10, RZ ;  /* 0x0000001083717819 */ /* 0x000fe200000006ff */
[----:B------:R-:W-:Y:S01]  /*80c0*/  IMAD R63, R116, UR45, R63 ;  /* 0x0000002d743f7c24 */ /* 0x000fe2000f8e023f */
[----:B------:R-:W-:Y:S01]  /*80d0*/  I2IP.S8.S32.SAT R198, R99, R98, RZ ;  /* 0x0000006263c67239 */ /* 0x000fe200000014ff */
[C---:B------:R-:W-:Y:S01]  /*80e0*/  IMAD R50, R16.reuse, R50, RZ ;  /* 0x0000003210327224 */ /* 0x040fe200078e02ff */
[----:B------:R-:W-:Y:S01]  /*80f0*/  I2IP.S8.S32.SAT R199, R103, R102, RZ ;  /* 0x0000006667c77239 */ /* 0x000fe200000014ff */
[----:B------:R-:W-:Y:S01]  /*8100*/  IMAD R48, R3, UR45, R48 ;  /* 0x0000002d03307c24 */ /* 0x000fe2000f8e0230 */
[----:B------:R-:W-:Y:S01]  /*8110*/  MOV R3, R143 ;  /* 0x0000008f00037202 */ /* 0x000fe20000000f00 */
[----:B------:R-:W-:Y:S01]  /*8120*/  IMAD R51, R16, R51, RZ ;  /* 0x0000003310337224 */ /* 0x000fe200078e02ff */
[----:B------:R-:W-:Y:S01]  /*8130*/  I2IP.S8.S32.SAT R200, R91, R90, RZ ;  /* 0x0000005a5bc87239 */ /* 0x000fe200000014ff */
[----:B------:R-:W-:Y:S01]  /*8140*/  IMAD R49, R0, UR45, R49 ;  /* 0x0000002d00317c24 */ /* 0x000fe2000f8e0231 */
[----:B------:R-:W-:Y:S01]  /*8150*/  SHF.R.S32.HI R0, RZ, 0x18, R142 ;  /* 0x00000018ff007819 */ /* 0x000fe2000001148e */
[C---:B------:R-:W-:Y:S01]  /*8160*/  IMAD R52, R16.reuse, R52, RZ ;  /* 0x0000003410347224 */ /* 0x040fe200078e02ff */
[----:B------:R-:W-:Y:S01]  /*8170*/  I2IP.S8.S32.SAT R201, R95, R94, RZ ;  /* 0x0000005e5fc97239 */ /* 0x000fe200000014ff */
[----:B------:R-:W-:Y:S01]  /*8180*/  IMAD R50, R13, UR45, R50 ;  /* 0x0000002d0d327c24 */ /* 0x000fe2000f8e0232 */
[----:B------:R-:W-:Y:S01]  /*8190*/  SHF.R.S32.HI R13, RZ, 0x18, R141 ;  /* 0x00000018ff0d7819 */ /* 0x000fe2000001148d */
[----:B------:R-:W-:Y:S01]  /*81a0*/  IMAD R53, R16, R53, RZ ;  /* 0x0000003510357224 */ /* 0x000fe200078e02ff */
[----:B------:R-:W-:Y:S01]  /*81b0*/  I2IP.S8.S32.SAT R202, R83, R82, RZ ;  /* 0x0000005253ca7239 */ /* 0x000fe200000014ff */
[----:B------:R-:W-:Y:S01]  /*81c0*/  IMAD R51, R118, UR45, R51 ;  /* 0x0000002d76337c24 */ /* 0x000fe2000f8e0233 */
[----:B------:R-:W-:Y:S01]  /*81d0*/  I2IP.S8.S32.SAT R203, R87, R86, RZ ;  /* 0x0000005657cb7239 */ /* 0x000fe200000014ff */
[C---:B------:R-:W-:Y:S01]  /*81e0*/  IMAD R54, R16.reuse, R54, RZ ;  /* 0x0000003610367224 */ /* 0x040fe200078e02ff */
[----:B------:R-:W-:Y:S01]  /*81f0*/  SHF.L.U32 R111, R131, 0x8, RZ ;  /* 0x00000008836f7819 */ /* 0x000fe200000006ff */
[----:B------:R-:W-:Y:S01]  /*8200*/  IMAD R52, R3, UR45, R52 ;  /* 0x0000002d03347c24 */ /* 0x000fe2000f8e0234 */
[----:B------:R-:W-:Y:S01]  /*8210*/  MOV R3, R146 ;  /* 0x0000009200037202 */ /* 0x000fe20000000f00 */
[----:B------:R-:W-:Y:S01]  /*8220*/  IMAD R55, R16, R55, RZ ;  /* 0x0000003710377224 */ /* 0x000fe200078e02ff */
[----:B------:R-:W-:Y:S01]  /*8230*/  I2IP.S8.S32.SAT R198, R97, R96, R198 ;  /* 0x0000006061c67239 */ /* 0x000fe200000014c6 */
[----:B------:R-:W-:Y:S01]  /*8240*/  IMAD R53, R0, UR45, R53 ;  /* 0x0000002d00357c24 */ /* 0x000fe2000f8e0235 */
[----:B------:R-:W-:Y:S01]  /*8250*/  SHF.R.S32.HI R0, RZ, 0x18, R145 ;  /* 0x00000018ff007819 */ /* 0x000fe20000011491 */
[C---:B------:R-:W-:Y:S01]  /*8260*/  IMAD R40, R16.reuse, R40, RZ ;  /* 0x0000002810287224 */ /* 0x040fe200078e02ff */
[----:B------:R-:W-:Y:S01]  /*8270*/  I2IP.S8.S32.SAT R199, R101, R100, R199 ;  /* 0x0000006465c77239 */ /* 0x000fe200000014c7 */
[----:B------:R-:W-:Y:S01]  /*8280*/  IMAD R54, R13, UR45, R54 ;  /* 0x0000002d0d367c24 */ /* 0x000fe2000f8e0236 */
[----:B------:R-:W-:Y:S01]  /*8290*/  SHF.R.S32.HI R13, RZ, 0x18, R144 ;  /* 0x00000018ff0d7819 */ /* 0x000fe20000011490 */
[----:B------:R-:W-:Y:S01]  /*82a0*/  IMAD R41, R16, R41, RZ ;  /* 0x0000002910297224 */ /* 0x000fe200078e02ff */
[----:B------:R-:W-:Y:S01]  /*82b0*/  I2IP.S8.S32.SAT R200, R89, R88, R200 ;  /* 0x0000005859c87239 */ /* 0x000fe200000014c8 */
[----:B------:R-:W-:Y:S01]  /*82c0*/  IMAD R55, R120, UR45, R55 ;  /* 0x0000002d78377c24 */ /* 0x000fe2000f8e0237 */
[----:B------:R-:W-:Y:S01]  /*82d0*/  I2IP.S8.S32.SAT R201, R93, R92, R201 ;  /* 0x0000005c5dc97239 */ /* 0x000fe200000014c9 */
[C---:B------:R-:W-:Y:S01]  /*82e0*/  IMAD R42, R16.reuse, R42, RZ ;  /* 0x0000002a102a7224 */ /* 0x040fe200078e02ff */
[----:B------:R-:W-:Y:S01]  /*82f0*/  I2IP.S8.S32.SAT R202, R81, R80, R202 ;  /* 0x0000005051ca7239 */ /* 0x000fe200000014ca */
[----:B------:R-:W-:Y:S01]  /*8300*/  IMAD R40, R3, UR45, R40 ;  /* 0x0000002d03287c24 */ /* 0x000fe2000f8e0228 */
[----:B------:R-:W-:Y:S01]  /*8310*/  MOV R3, R137 ;  /* 0x0000008900037202 */ /* 0x000fe20000000f00 */
[----:B------:R-:W-:Y:S01]  /*8320*/  IMAD R43, R16, R43, RZ ;  /* 0x0000002b102b7224 */ /* 0x000fe200078e02ff */
[----:B------:R-:W-:Y:S01]  /*8330*/  I2IP.S8.S32.SAT R203, R85, R84, R203 ;  /* 0x0000005455cb7239 */ /* 0x000fe200000014cb */
[----:B------:R-:W-:Y:S01]  /*8340*/  IMAD R41, R0, UR45, R41 ;  /* 0x0000002d00297c24 */ /* 0x000fe2000f8e0229 */
[----:B------:R-:W-:Y:S01]  /*8350*/  SHF.R.S32.HI R0, RZ, 0x18, R133 ;  /* 0x00000018ff007819 */ /* 0x000fe20000011485 */
[----:B------:R-:W-:Y:S01]  /*8360*/  IMAD R44, R16, R44, RZ ;  /* 0x0000002c102c7224 */ /* 0x000fe200078e02ff */
[----:B------:R-:W-:Y:S01]  /*8370*/  PRMT R109, R134, 0x8880, RZ ;  /* 0x00008880866d7816 */ /* 0x000fe200000000ff */
[----:B------:R-:W-:Y:S01]  /*8380*/  IMAD R42, R13, UR45, R42 ;  /* 0x0000002d0d2a7c24 */ /* 0x000fe2000f8e022a */
[----:B------:R-:W-:Y:S01]  /*8390*/  SHF.R.S32.HI R13, RZ, 0x18, R129 ;  /* 0x00000018ff0d7819 */ /* 0x000fe20000011481 */
[----:B------:R-:W-:Y:S01]  /*83a0*/  IMAD R45, R16, R45, RZ ;  /* 0x0000002d102d7224 */ /* 0x000fe200078e02ff */
[----:B------:R-:W-:Y:S01]  /*83b0*/  SHF.R.S32.HI R132, RZ, 0x18, R131 ;  /* 0x00000018ff847819 */ /* 0x000fe20000011483 */
[----:B------:R-:W-:Y:S01]  /*83c0*/  IMAD R43, R122, UR45, R43 ;  /* 0x0000002d7a2b7c24 */ /* 0x000fe2000f8e022b */
[----:B------:R-:W-:Y:S01]  /*83d0*/  SHF.L.U32 R107, R134, 0x10, RZ ;  /* 0x00000010866b7819 */ /* 0x000fe200000006ff */
[C---:B------:R-:W-:Y:S01]  /*83e0*/  IMAD R46, R16.reuse, R46, RZ ;  /* 0x0000002e102e7224 */ /* 0x040fe200078e02ff */
[----:B------:R-:W-:Y:S01]  /*83f0*/  PRMT R23, R135, 0x8880, RZ ;  /* 0x0000888087177816 */ /* 0x000fe200000000ff */
[----:B------:R-:W-:Y:S01]  /*8400*/  IMAD R44, R3, UR45, R44 ;  /* 0x0000002d032c7c24 */ /* 0x000fe2000f8e022c */
[C---:B------:R-:W-:Y:S01]  /*8410*/  SHF.L.U32 R21, R135.reuse, 0x10, RZ ;  /* 0x0000001087157819 */ /* 0x040fe200000006ff */
[----:B------:R-:W-:Y:S01]  /*8420*/  IMAD R47, R16, R47, RZ ;  /* 0x0000002f102f7224 */ /* 0x000fe200078e02ff */
[----:B------:R-:W-:Y:S01]  /*8430*/  SHF.L.U32 R19, R135, 0x8, RZ ;  /* 0x0000000887137819 */ /* 0x000fe200000006ff */
[----:B------:R-:W-:Y:S01]  /*8440*/  IMAD R45, R0, UR45, R45 ;  /* 0x0000002d002d7c24 */ /* 0x000fe2000f8e022d */
[----:B------:R-:W-:Y:S01]  /*8450*/  SHF.R.S32.HI R0, RZ, 0x18, R139 ;  /* 0x00000018ff007819 */ /* 0x000fe2000001148b */
[C---:B------:R-:W-:Y:S01]  /*8460*/  IMAD R32, R16.reuse, R32, RZ ;  /* 0x0000002010207224 */ /* 0x040fe200078e02ff */
[----:B------:R-:W-:Y:S01]  /*8470*/  SHF.R.S32.HI R15, RZ, 0x18, R19 ;  /* 0x00000018ff0f7819 */ /* 0x000fe20000011413 */
[----:B------:R-:W-:Y:S01]  /*8480*/  IMAD R46, R13, UR45, R46 ;  /* 0x0000002d0d2e7c24 */ /* 0x000fe2000f8e022e */
[----:B------:R-:W-:Y:S01]  /*8490*/  SHF.R.S32.HI R13, RZ, 0x18, R138 ;  /* 0x00000018ff0d7819 */ /* 0x000fe2000001148a */
[----:B------:R-:W-:Y:S01]  /*84a0*/  IMAD.MOV.U32 R3, RZ, RZ, R140 ;  /* 0x000000ffff037224 */ /* 0x000fe200078e008c */
[----:B------:R-:W-:Y:S01]  /*84b0*/  SHF.R.S32.HI R136, RZ, 0x18, R135 ;  /* 0x00000018ff887819 */ /* 0x000fe20000011487 */
[----:B------:R-:W-:Y:S01]  /*84c0*/  IMAD R33, R16, R33, RZ ;  /* 0x0000002110217224 */ /* 0x000fe200078e02ff */
[----:B------:R-:W-:Y:S01]  /*84d0*/  I2IP.S8.S32.SAT R42, R43, R42, RZ ;  /* 0x0000002a2b2a7239 */ /* 0x000fe200000014ff */
        /* <DEDUP_REMOVED lines=17> */
[----:B------:R-:W-:Y:S01]  /*85f0*/  I2IP.S8.S32.SAT R144, R49, R48, R131 ;  /* 0x0000003031907239 */ /* 0x000fe20000001483 */
[----:B------:R-:W-:Y:S01]  /*8600*/  IMAD R35, R126, UR45, R35 ;  /* 0x0000002d7e237c24 */ /* 0x000fe2000f8e0223 */
[----:B------:R-:W-:Y:S01]  /*8610*/  UIADD3 UR4, UPT, UPT, UR5, 0x130, URZ ;  /* 0x0000013005047890 */ /* 0x000fe2000fffe0ff */
[----:B------:R-:W-:Y:S01]  /*8620*/  IMAD R36, R3, UR45, R36 ;  /* 0x0000002d03247c24 */ /* 0x000fe2000f8e0224 */
[----:B------:R-:W-:Y:S01]  /*8630*/  MOV R3, R127 ;  /* 0x0000007f00037202 */ /* 0x000fe20000000f00 */
[----:B------:R-:W-:Y:S01]  /*8640*/  IMAD R38, R16, R38, RZ ;  /* 0x0000002610267224 */ /* 0x000fe200078e02ff */
[----:B------:R-:W-:Y:S01]  /*8650*/  UPRMT UR4, UR60, 0x654, UR4 ;  /* 0x000006543c047896 */ /* 0x000fe20008000004 */
[----:B------:R-:W-:Y:S01]  /*8660*/  IMAD R37, R0, UR45, R37 ;  /* 0x0000002d00257c24 */ /* 0x000fe2000f8e0225 */
[----:B------:R-:W-:Y:S01]  /*8670*/  SHF.R.S32.HI R0, RZ, 0x18, R125 ;  /* 0x00000018ff007819 */ /* 0x000fe2000001147d */
[C---:B------:R-:W-:Y:S01]  /*8680*/  IMAD R39, R16.reuse, R39, RZ ;  /* 0x0000002710277224 */ /* 0x040fe200078e02ff */
[----:B------:R-:W-:Y:S01]  /*8690*/  NOP ;  /* 0x0000000000007918 */ /* 0x000fe20000000000 */
[C---:B------:R-:W-:Y:S01]  /*86a0*/  IMAD R24, R16.reuse, R24, RZ ;  /* 0x0000001810187224 */ /* 0x040fe200078e02ff */
[----:B------:R-:W-:Y:S01]  /*86b0*/  I2IP.S8.S32.SAT R145, R53, R52, R145 ;  /* 0x0000003435917239 */ /* 0x000fe20000001491 */
[----:B------:R-:W-:Y:S01]  /*86c0*/  IMAD R38, R13, UR45, R38 ;  /* 0x0000002d0d267c24 */ /* 0x000fe2000f8e0226 */
[----:B------:R-:W-:Y:S01]  /*86d0*/  SHF.R.S32.HI R13, RZ, 0x18, R123 ;  /* 0x00000018ff0d7819 */ /* 0x000fe2000001147b */
[----:B------:R-:W-:Y:S01]  /*86e0*/  IMAD R25, R16, R25, RZ ;  /* 0x0000001910197224 */ /* 0x000fe200078e02ff */
[----:B-1----:R-:W-:Y:S01]  /*86f0*/  SYNCS.ARRIVE.TRANS64.RED.A1T0 RZ, [UR4], RZ ;  /* 0x000000ffffff79a7 */ /* 0x002fe20008100404 */
[----:B------:R1:W-:Y:S01]  /*8700*/  STS.64 [R186+UR63+0x2e00], R198 ;  /* 0x002e00c6ba007988 */ /* 0x0003e20008000a3f */
[----:B------:R-:W-:Y:S01]  /*8710*/  IMAD R39, R128, UR45, R39 ;  /* 0x0000002d80277c24 */ /* 0x000fe2000f8e0227 */
[----:B------:R-:W-:Y:S01]  /*8720*/  I2IP.S8.S32.SAT R42, R41, R40, R42 ;  /* 0x00000028292a7239 */ /* 0x000fe2000000142a */
[----:B------:R-:W-:Y:S01]  /*8730*/  IMAD R24, R3, UR45, R24 ;  /* 0x0000002d03187c24 */ /* 0x000fe2000f8e0218 */
[----:B------:R-:W-:Y:S01]  /*8740*/  MOV R3, R115 ;  /* 0x0000007300037202 */ /* 0x000fe20000000f00 */
[----:B------:R-:W-:Y:S01]  /*8750*/  IMAD R26, R16, R26, RZ ;  /* 0x0000001a101a7224 */ /* 0x000fe200078e02ff */
[----:B------:R3:W-:Y:S01]  /*8760*/  STS.64 [R186+UR63+0x3200], R200 ;  /* 0x003200c8ba007988 */ /* 0x0007e20008000a3f */
[----:B------:R-:W-:Y:S01]  /*8770*/  IMAD R25, R0, UR45, R25 ;  /* 0x0000002d00197c24 */ /* 0x000fe2000f8e0219 */
[----:B------:R-:W-:Y:S01]  /*8780*/  SHF.R.S32.HI R0, RZ, 0x18, R113 ;  /* 0x00000018ff007819 */ /* 0x000fe20000011471 */
[C---:B------:R-:W-:Y:S01]  /*8790*/  IMAD R27, R16.reuse, R27, RZ ;  /* 0x0000001b101b7224 */ /* 0x040fe200078e02ff */
[----:B------:R-:W-:Y:S01]  /*87a0*/  I2IP.S8.S32.SAT R43, R45, R44, R43 ;  /* 0x0000002c2d2b7239 */ /* 0x000fe2000000142b */
[C---:B------:R-:W-:Y:S01]  /*87b0*/  IMAD R28, R16.reuse, R28, RZ ;  /* 0x0000001c101c7224 */ /* 0x040fe200078e02ff */
[----:B------:R2:W-:Y:S01]  /*87c0*/  STS.64 [R186+UR63+0x3600], R202 ;  /* 0x003600caba007988 */ /* 0x0005e20008000a3f */
[----:B------:R-:W-:Y:S01]  /*87d0*/  I2IP.S8.S32.SAT R34, R35, R34, RZ ;  /* 0x0000002223227239 */ /* 0x000fe200000014ff */
[----:B------:R-:W-:Y:S01]  /*87e0*/  IMAD R26, R13, UR45, R26 ;  /* 0x0000002d0d1a7c24 */ /* 0x000fe2000f8e021a */
[----:B------:R-:W-:Y:S01]  /*87f0*/  SHF.R.S32.HI R13, RZ, 0x18, R111 ;  /* 0x00000018ff0d7819 */ /* 0x000fe2000001146f */
[----:B------:R-:W-:Y:S01]  /*8800*/  IMAD R29, R16, R29, RZ ;  /* 0x0000001d101d7224 */ /* 0x000fe200078e02ff */
[----:B------:R-:W-:Y:S01]  /*8810*/  I2IP.S8.S32.SAT R32, R33, R32, R34 ;  /* 0x0000002021207239 */ /* 0x000fe20000001422 */
[----:B------:R4:W-:Y:S01]  /*8820*/  STS.64 [R186+UR63+0x4600], R144 ;  /* 0x00460090ba007988 */ /* 0x0009e20008000a3f */
[----:B------:R-:W-:Y:S01]  /*8830*/  I2IP.S8.S32.SAT R33, R39, R38, RZ ;  /* 0x0000002627217239 */ /* 0x000fe200000014ff */
[----:B------:R-:W-:Y:S01]  /*8840*/  IMAD R27, R130, UR45, R27 ;  /* 0x0000002d821b7c24 */ /* 0x000fe2000f8e021b */
[----:B------:R-:W-:Y:S01]  /*8850*/  UIADD3 UR44, UPT, UPT, UR44, 0x1, URZ ;  /* 0x000000012c2c7890 */ /* 0x000fe2000fffe0ff */
[----:B------:R-:W-:Y:S01]  /*8860*/  IMAD R28, R3, UR45, R28 ;  /* 0x0000002d031c7c24 */ /* 0x000fe2000f8e021c */
[----:B------:R-:W-:Y:S01]  /*8870*/  MOV R3, R109 ;  /* 0x0000006d00037202 */ /* 0x000fe20000000f00 */
[----:B------:R4:W-:Y:S01]  /*8880*/  STS.64 [R186+UR63+0x4a00], R42 ;  /* 0x004a002aba007988 */ /* 0x0009e20008000a3f */
[----:B------:R-:W-:Y:S01]  /*8890*/  I2IP.S8.S32.SAT R26, R27, R26, RZ ;  /* 0x0000001a1b1a7239 */ /* 0x000fe200000014ff */
[----:B------:R-:W-:Y:S01]  /*88a0*/  IMAD R30, R16, R30, RZ ;  /* 0x0000001e101e7224 */ /* 0x000fe200078e02ff */
[----:B-1----:R-:W-:Y:S01]  /*88b0*/  I2IP.S8.S32.SAT R198, R75, R74, RZ ;  /* 0x0000004a4bc67239 */ /* 0x002fe200000014ff */
[----:B------:R-:W-:Y:S01]  /*88c0*/  IMAD R29, R0, UR45, R29 ;  /* 0x0000002d001d7c24 */ /* 0x000fe2000f8e021d */
[----:B------:R-:W-:Y:S01]  /*88d0*/  SHF.R.S32.HI R0, RZ, 0x18, R107 ;  /* 0x00000018ff007819 */ /* 0x000fe2000001146b */
[C---:B------:R-:W-:Y:S01]  /*88e0*/  IMAD R31, R16.reuse, R31, RZ ;  /* 0x0000001f101f7224 */ /* 0x040fe200078e02ff */
[----:B------:R-:W-:Y:S01]  /*88f0*/  I2IP.S8.S32.SAT R199, R79, R78, RZ ;  /* 0x0000004e4fc77239 */ /* 0x000fe200000014ff */
[----:B------:R-:W-:Y:S01]  /*8900*/  IMAD R4, R16, R4, RZ ;  /* 0x0000000410047224 */ /* 0x000fe200078e02ff */
[----:B---3--:R-:W-:Y:S01]  /*8910*/  I2IP.S8.S32.SAT R200, R67, R66, RZ ;  /* 0x0000004243c87239 */ /* 0x008fe200000014ff */
[----:B------:R-:W-:Y:S01]  /*8920*/  IMAD R30, R13, UR45, R30 ;  /* 0x0000002d0d1e7c24 */ /* 0x000fe2000f8e021e */
[----:B------:R-:W-:Y:S01]  /*8930*/  MOV R13, R23 ;  /* 0x00000017000d7202 */ /* 0x000fe20000000f00 */
[----:B------:R-:W-:Y:S01]  /*8940*/  IMAD.SHL.U32 R105, R134, 0x100, RZ ;  /* 0x0000010086697824 */ /* 0x000fe200078e00ff */
[----:B------:R-:W-:Y:S01]  /*8950*/  SHF.R.S32.HI R134, RZ, 0x18, R134 ;  /* 0x00000018ff867819 */ /* 0x000fe20000011486 */
[----:B------:R-:W-:Y:S01]  /*8960*/  IMAD R31, R132, UR45, R31 ;  /* 0x0000002d841f7c24 */ /* 0x000fe2000f8e021f */
[----:B------:R-:W-:Y:S01]  /*8970*/  I2IP.S8.S32.SAT R201, R71, R70, RZ ;  /* 0x0000004647c97239 */ /* 0x000fe200000014ff */
[----:B------:R-:W-:Y:S01]  /*8980*/  IMAD R4, R3, UR45, R4 ;  /* 0x0000002d03047c24 */ /* 0x000fe2000f8e0204 */
[----:B------:R-:W-:Y:S01]  /*8990*/  SHF.R.S32.HI R3, RZ, 0x18, R105 ;  /* 0x00000018ff037819 */ /* 0x000fe20000011469 */
[C---:B------:R-:W-:Y:S01]  /*89a0*/  IMAD R5, R16.reuse, R5, RZ ;  /* 0x0000000510057224 */ /* 0x040fe200078e02ff */
[----:B--2---:R-:W-:Y:S01]  /*89b0*/  I2IP.S8.S32.SAT R202, R59, R58, RZ ;  /* 0x0000003a3bca7239 */ /* 0x004fe200000014ff */
[----:B------:R-:W-:Y:S01]  /*89c0*/  IMAD R6, R16, R6, RZ ;  /* 0x0000000610067224 */ /* 0x000fe200078e02ff */
[----:B------:R-:W-:Y:S01]  /*89d0*/  I2IP.S8.S32.SAT R203, R63, R62, RZ ;  /* 0x0000003e3fcb7239 */ /* 0x000fe200000014ff */
[----:B------:R-:W-:Y:S01]  /*89e0*/  IMAD R5, R0, UR45, R5 ;  /* 0x0000002d00057c24 */ /* 0x000fe2000f8e0205 */
[----:B------:R-:W-:Y:S01]  /*89f0*/  SHF.R.S32.HI R0, RZ, 0x18, R21 ;  /* 0x00000018ff007819 */ /* 0x000fe20000011415 */
[C---:B------:R-:W-:Y:S01]  /*8a00*/  IMAD R7, R16.reuse, R7, RZ ;  /* 0x0000000710077224 */ /* 0x040fe200078e02ff */
[----:B------:R-:W-:Y:S01]  /*8a10*/  I2IP.S8.S32.SAT R30, R31, R30, RZ ;  /* 0x0000001e1f1e7239 */ /* 0x000fe200000014ff */
[C---:B------:R-:W-:Y:S01]  /*8a20*/  IMAD R8, R16.reuse, R8, RZ ;  /* 0x0000000810087224 */ /* 0x040fe200078e02ff */
[----:B------:R-:W-:Y:S01]  /*8a30*/  I2IP.S8.S32.SAT R24, R25, R24, R26 ;  /* 0x0000001819187239 */ /* 0x000fe2000000141a */
[----:B------:R-:W-:Y:S01]  /*8a40*/  IMAD R6, R3, UR45, R6 ;  /* 0x0000002d03067c24 */ /* 0x000fe2000f8e0206 */
[----:B------:R-:W-:Y:S01]  /*8a50*/  I2IP.S8.S32.SAT R198, R73, R72, R198 ;  /* 0x0000004849c67239 */ /* 0x000fe200000014c6 */
[----:B------:R-:W-:Y:S01]  /*8a60*/  IMAD R9, R16, R9, RZ ;  /* 0x0000000910097224 */ /* 0x000fe200078e02ff */
[----:B------:R-:W-:Y:S01]  /*8a70*/  I2IP.S8.S32.SAT R199, R77, R76, R199 ;  /* 0x0000004c4dc77239 */ /* 0x000fe200000014c7 */
[----:B------:R-:W-:Y:S01]  /*8a80*/  IMAD R7, R134, UR45, R7 ;  /* 0x0000002d86077c24 */ /* 0x000fe2000f8e0207 */
[----:B------:R-:W-:Y:S01]  /*8a90*/  I2IP.S8.S32.SAT R200, R65, R64, R200 ;  /* 0x0000004041c87239 */ /* 0x000fe200000014c8 */
[----:B------:R-:W-:Y:S01]  /*8aa0*/  IMAD R8, R13, UR45, R8 ;  /* 0x0000002d0d087c24 */ /* 0x000fe2000f8e0208 */
[----:B------:R-:W-:Y:S01]  /*8ab0*/  I2IP.S8.S32.SAT R201, R69, R68, R201 ;  /* 0x0000004445c97239 */ /* 0x000fe200000014c9 */
[----:B------:R1:W-:Y:S01]  /*8ac0*/  STS.64 [R186+UR63+0x3a00], R198 ;  /* 0x003a00c6ba007988 */ /* 0x0003e20008000a3f */
[----:B------:R-:W-:Y:S01]  /*8ad0*/  IMAD R10, R16, R10, RZ ;  /* 0x0000000a100a7224 */ /* 0x000fe200078e02ff */
[----:B------:R-:W-:Y:S01]  /*8ae0*/  I2IP.S8.S32.SAT R6, R7, R6, RZ ;  /* 0x0000000607067239 */ /* 0x000fe200000014ff */
[----:B------:R-:W-:Y:S01]  /*8af0*/  IMAD R9, R0, UR45, R9 ;  /* 0x0000002d00097c24 */ /* 0x000fe2000f8e0209 */
[----:B------:R-:W-:Y:S01]  /*8b00*/  I2IP.S8.S32.SAT R202, R57, R56, R202 ;  /* 0x0000003839ca7239 */ /* 0x000fe200000014ca */
[----:B------:R-:W-:Y:S01]  /*8b10*/  IMAD R11, R16, R11, RZ ;  /* 0x0000000b100b7224 */ /* 0x000fe200078e02ff */
[----:B------:R1:W-:Y:S01]  /*8b20*/  STS.64 [R186+UR63+0x3e00], R200 ;  /* 0x003e00c8ba007988 */ /* 0x0003e20008000a3f */
[----:B------:R-:W-:Y:S01]  /*8b30*/  IMAD R10, R15, UR45, R10 ;  /* 0x0000002d0f0a7c24 */ /* 0x000fe2000f8e020a */
[----:B------:R-:W-:Y:S01]  /*8b40*/  I2IP.S8.S32.SAT R4, R5, R4, R6 ;  /* 0x0000000405047239 */ /* 0x000fe20000001406 */
[----:B------:R-:W-:Y:S01]  /*8b50*/  IMAD R11, R136, UR45, R11 ;  /* 0x0000002d880b7c24 */ /* 0x000fe2000f8e020b */
[----:B------:R-:W-:Y:S01]  /*8b60*/  I2IP.S8.S32.SAT R203, R61, R60, R203 ;  /* 0x0000003c3dcb7239 */ /* 0x000fe200000014cb */
[----:B------:R-:W-:Y:S01]  /*8b70*/  BSSY.RECONVERGENT B0, `(.L_x_114) ;  /* 0x000004d000007945 */ /* 0x000fe20003800200 */
[----:B------:R-:W-:Y:S02]  /*8b80*/  I2IP.S8.S32.SAT R33, R37, R36, R33 ;  /* 0x0000002425217239 */ /* 0x000fe40000001421 */
[----:B------:R-:W-:Y:S01]  /*8b90*/  I2IP.S8.S32.SAT R10, R11, R10, RZ ;  /* 0x0000000a0b0a7239 */ /* 0x000fe200000014ff */
[----:B------:R1:W-:Y:S01]  /*8ba0*/  STS.64 [R186+UR63+0x4200], R202 ;  /* 0x004200caba007988 */ /* 0x0003e20008000a3f */
[----:B------:R-:W-:Y:S02]  /*8bb0*/  I2IP.S8.S32.SAT R25, R29, R28, R30 ;  /* 0x0000001c1d197239 */ /* 0x000fe4000000141e */
[----:B------:R-:W-:Y:S03]  /*8bc0*/  I2IP.S8.S32.SAT R5, R9, R8, R10 ;  /* 0x0000000809057239 */ /* 0x000fe6000000140a */
[----:B------:R1:W-:Y:S06]  /*8bd0*/  STS.64 [R186+UR63+0x4e00], R32 ;  /* 0x004e0020ba007988 */ /* 0x0003ec0008000a3f */
[----:B------:R1:W-:Y:S06]  /*8be0*/  STS.64 [R186+UR63+0x5200], R24 ;  /* 0x00520018ba007988 */ /* 0x0003ec0008000a3f */
[----:B------:R1:W-:Y:S01]  /*8bf0*/  STS.64 [R186+UR63+0x5600], R4 ;  /* 0x00560004ba007988 */ /* 0x0003e20008000a3f */
[----:B------:R-:W-:Y:S01]  /*8c00*/  @!PT LDS RZ, [RZ] ;  /* 0x00000000fffff984 */ /* 0x000fe20000000800 */
[----:B------:R-:W-:Y:S01]  /*8c10*/  @!PT LDS RZ, [RZ] ;  /* 0x00000000fffff984 */ /* 0x000fe20000000800 */
[----:B------:R-:W-:Y:S01]  /*8c20*/  @!PT LDS RZ, [RZ] ;  /* 0x00000000fffff984 */ /* 0x000fe20000000800 */
[----:B------:R-:W-:Y:S01]  /*8c30*/  @!PT LDS RZ, [RZ] ;  /* 0x00000000fffff984 */ /* 0x000fe20000000800 */
[----:B------:R2:W-:Y:S06]  /*8c40*/  MEMBAR.ALL.CTA ;  /* 0x0000000000007992 */ /* 0x0005ec0000008000 */
[----:B--2---:R-:W2:Y:S02]  /*8c50*/  FENCE.VIEW.ASYNC.S ;  /* 0x00000000000073c6 */ /* 0x004ea40000000000 */
[----:B--2---:R-:W-:Y:S06]  /*8c60*/  BAR.SYNC.DEFER_BLOCKING 0x1, 0x80 ;  /* 0x0042000000007b1d */ /* 0x004fec0000010000 */
[----:B----4-:R-:W-:Y:S05]  /*8c70*/  @P0 BRA `(.L_x_115) ;  /* 0x0000000000f00947 */ /* 0x010fea0003800000 */
[----:B------:R-:W2:Y:S01]  /*8c80*/  LDCU.64 UR70, c[0x0][0x348] ;  /* 0x00006900ff4677ac */ /* 0x000ea20008000a00 */
[----:B------:R-:W-:Y:S02]  /*8c90*/  UIMAD UR21, UR58, 0xb0, URZ ;  /* 0x000000b03a1578a4 */ /* 0x000fe4000f8e02ff */
[----:B------:R-:W-:Y:S02]  /*8ca0*/  USHF.L.U32 UR22, UR59, 0x6, URZ ;  /* 0x000000063b167899 */ /* 0x000fe400080006ff */
[----:B------:R-:W-:Y:S01]  /*8cb0*/  UIADD3 UR20, UPT, UPT, UR63, 0x2e00, URZ ;  /* 0x00002e003f147890 */ /* 0x000fe2000fffe0ff */
[----:B------:R-:W-:Y:S01]  /*8cc0*/  UMOV UR23, UR36 ;  /* 0x0000002400177c82 */ /* 0x000fe20008000000 */
[----:B------:R-:W-:Y:S02]  /*8cd0*/  UIADD3 UR16, UPT, UPT, UR63, 0x3200, URZ ;  /* 0x000032003f107890 */ /* 0x000fe4000fffe0ff */
[----:B------:R-:W-:Y:S01]  /*8ce0*/  UIADD3 UR17, UPT, UPT, UR21, 0x10, URZ ;  /* 0x0000001015117890 */ /* 0x000fe2000fffe0ff */
[----:B------:R-:W-:Y:S01]  /*8cf0*/  UMOV UR19, UR36 ;  /* 0x0000002400137c82 */ /* 0x000fe20008000000 */
[----:B------:R-:W-:Y:S01]  /*8d00*/  UMOV UR18, UR22 ;  /* 0x0000001600127c82 */ /* 0x000fe20008000000 */
[----:B------:R-:W-:Y:S02]  /*8d10*/  UIADD3 UR12, UPT, UPT, UR63, 0x3600, URZ ;  /* 0x000036003f0c7890 */ /* 0x000fe4000fffe0ff */
[----:B--2---:R-:W-:Y:S02]  /*8d20*/  UIADD3 UR76, UP0, UPT, UR70, 0x680, URZ ;  /* 0x00000680464c7890 */ /* 0x004fe4000ff1e0ff */
[----:B------:R-:W-:Y:S02]  /*8d30*/  UIADD3 UR13, UPT, UPT, UR21, 0x20, URZ ;  /* 0x00000020150d7890 */ /* 0x000fe4000fffe0ff */
[----:B------:R-:W-:Y:S01]  /*8d40*/  UIADD3.X UR77, UPT, UPT, URZ, UR71, URZ, UP0, !UPT ;  /* 0x00000047ff4d7290 */ /* 0x000fe200087fe4ff */
[----:B------:R-:W-:Y:S01]  /*8d50*/  UMOV UR15, UR36 ;  /* 0x00000024000f7c82 */ /* 0x000fe20008000000 */
[----:B------:R-:W-:Y:S01]  /*8d60*/  UMOV UR14, UR22 ;  /* 0x00000016000e7c82 */ /* 0x000fe20008000000 */
[----:B------:R-:W-:Y:S02]  /*8d70*/  UIADD3 UR8, UPT, UPT, UR63, 0x3a00, URZ ;  /* 0x00003a003f087890 */ /* 0x000fe4000fffe0ff */
[----:B------:R-:W-:Y:S01]  /*8d80*/  UIADD3 UR9, UPT, UPT, UR21, 0x30, URZ ;  /* 0x0000003015097890 */ /* 0x000fe2000fffe0ff */
[----:B------:R-:W-:Y:S03]  /*8d90*/  UMOV UR11, UR36 ;  /* 0x00000024000b7c82 */ /* 0x000fe60008000000 */
[----:B------:R2:W-:Y:S01]  /*8da0*/  UTMASTG.3D [UR20], [UR76] ;  /* 0x000000144c0073b5 */ /* 0x0005e20008010000 */
[----:B------:R-:W-:Y:S01]  /*8db0*/  UMOV UR10, UR22 ;  /* 0x00000016000a7c82 */ /* 0x000fe20008000000 */
[----:B------:R-:W-:Y:S02]  /*8dc0*/  UIADD3 UR4, UPT, UPT, UR63, 0x3e00, URZ ;  /* 0x00003e003f047890 */ /* 0x000fe4000fffe0ff */
[----:B------:R-:W-:Y:S01]  /*8dd0*/  UIADD3 UR5, UPT, UPT, UR21, 0x40, URZ ;  /* 0x0000004015057890 */ /* 0x000fe2000fffe0ff */
[----:B------:R-:W-:Y:S01]  /*8de0*/  UMOV UR7, UR36 ;  /* 0x0000002400077c82 */ /* 0x000fe20008000000 */
[----:B------:R-:W-:Y:S01]  /*8df0*/  UMOV UR6, UR22 ;  /* 0x0000001600067c82 */ /* 0x000fe20008000000 */
[----:B------:R2:W-:Y:S01]  /*8e00*/  UTMASTG.3D [UR16], [UR76] ;  /* 0x000000104c0073b5 */ /* 0x0005e20008010000 */
[----:B------:R-:W-:Y:S02]  /*8e10*/  UIADD3 UR24, UPT, UPT, UR63, 0x4200, URZ ;  /* 0x000042003f187890 */ /* 0x000fe4000fffe0ff */
[----:B------:R-:W-:Y:S01]  /*8e20*/  UIADD3 UR25, UPT, UPT, UR21, 0x50, URZ ;  /* 0x0000005015197890 */ /* 0x000fe2000fffe0ff */
[----:B------:R-:W-:Y:S01]  /*8e30*/  UMOV UR27, UR36 ;  /* 0x00000024001b7c82 */ /* 0x000fe20008000000 */
[----:B------:R-:W-:Y:S01]  /*8e40*/  UMOV UR26, UR22 ;  /* 0x00000016001a7c82 */ /* 0x000fe20008000000 */
[----:B------:R-:W-:Y:S01]  /*8e50*/  UIADD3 UR28, UPT, UPT, UR63, 0x4600, URZ ;  /* 0x000046003f1c7890 */ /* 0x000fe2000fffe0ff */
[----:B------:R2:W-:Y:S01]  /*8e60*/  UTMASTG.3D [UR12], [UR76] ;  /* 0x0000000c4c0073b5 */ /* 0x0005e20008010000 */
[----:B------:R-:W-:Y:S01]  /*8e70*/  UIADD3 UR29, UPT, UPT, UR21, 0x60, URZ ;  /* 0x00000060151d7890 */ /* 0x000fe2000fffe0ff */
[----:B------:R-:W-:Y:S01]  /*8e80*/  UMOV UR31, UR36 ;  /* 0x00000024001f7c82 */ /* 0x000fe20008000000 */
[----:B------:R-:W-:Y:S01]  /*8e90*/  UMOV UR30, UR22 ;  /* 0x00000016001e7c82 */ /* 0x000fe20008000000 */
[----:B------:R-:W-:Y:S02]  /*8ea0*/  UIADD3 UR32, UPT, UPT, UR63, 0x4a00, URZ ;  /* 0x00004a003f207890 */ /* 0x000fe4000fffe0ff */
[----:B------:R-:W-:Y:S01]  /*8eb0*/  UIADD3 UR33, UPT, UPT, UR21, 0x70, URZ ;  /* 0x0000007015217890 */ /* 0x000fe2000fffe0ff */
[----:B------:R2:W-:Y:S01]  /*8ec0*/  UTMASTG.3D [UR8], [UR76] ;  /* 0x000000084c0073b5 */ /* 0x0005e20008010000 */
[----:B------:R-:W-:Y:S01]  /*8ed0*/  UMOV UR35, UR36 ;  /* 0x0000002400237c82 */ /* 0x000fe20008000000 */
[----:B------:R-:W-:Y:S01]  /*8ee0*/  UMOV UR34, UR22 ;  /* 0x0000001600227c82 */ /* 0x000fe20008000000 */
[----:B------:R-:W-:Y:S02]  /*8ef0*/  UIADD3 UR64, UPT, UPT, UR63, 0x4e00, URZ ;  /* 0x00004e003f407890 */ /* 0x000fe4000fffe0ff */
[----:B------:R-:W-:Y:S01]  /*8f00*/  UIADD3 UR65, UPT, UPT, UR21, 0x80, URZ ;  /* 0x0000008015417890 */ /* 0x000fe2000fffe0ff */
[----:B------:R-:W-:Y:S01]  /*8f10*/  UMOV UR67, UR36 ;  /* 0x0000002400437c82 */ /* 0x000fe20008000000 */
        /* <DEDUP_REMOVED lines=11> */
[----:B------:R2:W-:Y:S01]  /*8fd0*/  UTMASTG.3D [UR28], [UR76] ;  /* 0x0000001c4c0073b5 */ /* 0x0005e20008010000 */
[----:B------:R2:W-:Y:S01]  /*8fe0*/  UTMASTG.3D [UR32], [UR76] ;  /* 0x000000204c0073b5 */ /* 0x0005e20008010000 */
[----:B------:R2:W-:Y:S01]  /*8ff0*/  UTMASTG.3D [UR64], [UR76] ;  /* 0x000000404c0073b5 */ /* 0x0005e20008010000 */
[----:B------:R2:W-:Y:S03]  /*9000*/  UTMASTG.3D [UR68], [UR76] ;  /* 0x000000444c0073b5 */ /* 0x0005e60008010000 */
[----:B------:R2:W-:Y:S01]  /*9010*/  UTMASTG.3D [UR72], [UR76] ;  /* 0x000000484c0073b5 */ /* 0x0005e20008010000 */
[----:B------:R0:W-:Y:S01]  /*9020*/  UTMACMDFLUSH ;  /* 0x00000000000079b7 */ /* 0x0001e20000000000 */
[----:B--2---:R-:W-:Y:S04]  /*9030*/  DEPBAR.LE SB0, 0x0 ;  /* 0x000080000000791a */ /* 0x004fe80000000000 */
.L_x_115:
[----:B------:R-:W-:Y:S05]  /*9040*/  BSYNC.RECONVERGENT B0 ;  /* 0x0000000000007941 */ /* 0x000fea0003800200 */
.L_x_114:
[----:B------:R-:W-:Y:S01]  /*9050*/  R2UR UR4, R197 ;  /* 0x00000000c50472ca */ /* 0x000fe200000e0000 */
[----:B------:R-:W-:Y:S01]  /*9060*/  UISETP.NE.AND UP0, UPT, UR44, 0x4, UPT ;  /* 0x000000042c00788c */ /* 0x000fe2000bf05270 */
[----:B------:R-:W-:Y:S01]  /*9070*/  R2UR UR36, R196 ;  /* 0x00000000c42472ca */ /* 0x000fe200000e0000 */
[----:B------:R-:W-:Y:S01]  /*9080*/  UIADD3 UR58, UPT, UPT, UR42, UR46, URZ ;  /* 0x0000002e2a3a7290 */ /* 0x000fe2000fffe0ff */
[----:B------:R-:W-:Y:S01]  /*9090*/  BAR.SYNC.DEFER_BLOCKING 0x1, 0x80 ;  /* 0x0042000000007b1d */ /* 0x000fe20000010000 */
[C---:B------:R-:W-:Y:S01]  /*90a0*/  ISETP.NE.AND P0, PT, R190.reuse, 0x2, PT ;  /* 0x00000002be00780c */ /* 0x040fe20003f05270 */
[----:B------:R-:W-:Y:S02]  /*90b0*/  UIADD3 UR59, UPT, UPT, UR43, UR47, URZ ;  /* 0x0000002f2b3b7290 */ /* 0x000fe4000fffe0ff */
[----:B------:R-:W-:Y:S01]  /*90c0*/  USEL UR44, UR44, URZ, UP0 ;  /* 0x000000ff2c2c7287 */ /* 0x000fe20008000000 */
[----:B------:R-:W-:Y:S02]  /*90d0*/  SEL R3, RZ, 0x1, P0 ;  /* 0x00000001ff037807 */ /* 0x000fe40000000000 */
[----:B------:R-:W-:Y:S02]  /*90e0*/  SEL R190, R190, RZ, P0 ;  /* 0x000000ffbebe7207 */ /* 0x000fe40000000000 */
[----:B------:R-:W-:Y:S01]  /*90f0*/  UISETP.NE.AND UP1, UPT, UR4, URZ, UPT ;  /* 0x000000ff0400728c */ /* 0x000fe2000bf25270 */
[----:B------:R-:W-:Y:S01]  /*9100*/  LOP3.LUT R192, R192, R3, RZ, 0x3c, !PT ;  /* 0x00000003c0c07212 */ /* 0x000fe200078e3cff */
[----:B------:R-:W-:Y:S06]  /*9110*/  USEL UR4, URZ, 0x1, UP0 ;  /* 0x00000001ff047887 */ /* 0x000fec0008000000 */
[----:B------:R-:W-:Y:S01]  /*9120*/  LOP3.LUT R193, R193, UR4, RZ, 0x3c, !PT ;  /* 0x00000004c1c17c12 */ /* 0x000fe2000f8e3cff */
[----:B------:R-:W-:Y:S06]  /*9130*/  BRA.U UP1, `(.L_x_116) ;  /* 0xffffffc101cc7547 */ /* 0x000fec000b83ffff */
[----:B------:R-:W-:Y:S05]  /*9140*/  EXIT ;  /* 0x000000000000794d */ /* 0x000fea0003800000 */
.L_x_25:
[----:B----4-:R4:W1:Y:S02]  /*9150*/  SYNCS.PHASECHK.TRANS64.TRYWAIT P0, [R3+URZ+0x160], R2 ;  /* 0x00016002030075a7 */ /* 0x01086400080011ff */
[----:B-1----:R-:W-:Y:S05]  /*9160*/  @!P0 NANOSLEEP.SYNCS 0x989680 ;  /* 0x009896800000895d */ /* 0x002fea0003900000 */
[----:B------:R-:W1:Y:S02]  /*9170*/  @!P0 SYNCS.PHASECHK.TRANS64 P0, [R3+URZ+0x160], R2 ;  /* 0x00016002030085a7 */ /* 0x000e6400080010ff */
[----:B-1----:R-:W-:Y:S05]  /*9180*/  @!P0 BRA `(.L_x_25) ;  /* 0xfffffffc00f08947 */ /* 0x002fea000383ffff */
[----:B------:R-:W-:Y:S05]  /*9190*/  BRA `(.L_x_117) ;  /* 0xffffff8400e47947 */ /* 0x000fea000383ffff */
.L_x_28:
[----:B---3--:R-:W-:Y:S07]  /*91a0*/  MOV R0, UR33 ;  /* 0x0000002100007c02 */ /* 0x008fee0008000f00 */
.L_x_118:
[----:B---3--:R3:W4:Y:S02]  /*91b0*/  SYNCS.PHASECHK.TRANS64.TRYWAIT P0, [R0+URZ+0x68], R3 ;  /* 0x00006803000075a7 */ /* 0x00872400080011ff */
[----:B----4-:R-:W-:Y:S05]  /*91c0*/  @!P0 NANOSLEEP.SYNCS 0x989680 ;  /* 0x009896800000895d */ /* 0x010fea0003900000 */
[----:B------:R-:W4:Y:S02]  /*91d0*/  @!P0 SYNCS.PHASECHK.TRANS64 P0, [R0+URZ+0x68], R3 ;  /* 0x00006803000085a7 */ /* 0x000f2400080010ff */
[----:B----4-:R-:W-:Y:S05]  /*91e0*/  @!P0 BRA `(.L_x_118) ;  /* 0xfffffffc00f08947 */ /* 0x010fea000383ffff */
[----:B------:R-:W-:Y:S05]  /*91f0*/  BRA `(.L_x_27) ;  /* 0xffffff88002c7947 */ /* 0x000fea000383ffff */
.L_x_35:
[----:B-1----:R-:W-:Y:S07]  /*9200*/  MOV R0, UR17 ;  /* 0x0000001100007c02 */ /* 0x002fee0008000f00 */
.L_x_119:
[----:B-1----:R1:W2:Y:S02]  /*9210*/  SYNCS.PHASECHK.TRANS64.TRYWAIT P0, [R0+URZ+0x68], R3 ;  /* 0x00006803000075a7 */ /* 0x0022a400080011ff */
[----:B--2---:R-:W-:Y:S05]  /*9220*/  @!P0 NANOSLEEP.SYNCS 0x989680 ;  /* 0x009896800000895d */ /* 0x004fea0003900000 */
[----:B------:R-:W2:Y:S02]  /*9230*/  @!P0 SYNCS.PHASECHK.TRANS64 P0, [R0+URZ+0x68], R3 ;  /* 0x00006803000085a7 */ /* 0x000ea400080010ff */
[----:B--2---:R-:W-:Y:S05]  /*9240*/  @!P0 BRA `(.L_x_119) ;  /* 0xfffffffc00f08947 */ /* 0x004fea000383ffff */
[----:B------:R-:W-:Y:S05]  /*9250*/  BRA `(.L_x_34) ;  /* 0xffffff8800e87947 */ /* 0x000fea000383ffff */
.L_x_40:
[----:B-1----:R1:W2:Y:S02]  /*9260*/  SYNCS.PHASECHK.TRANS64.TRYWAIT P0, [R3+URZ+0xf0], R0 ;  /* 0x0000f000030075a7 */ /* 0x0022a400080011ff */
[----:B--2---:R-:W-:Y:S05]  /*9270*/  @!P0 NANOSLEEP.SYNCS 0x989680 ;  /* 0x009896800000895d */ /* 0x004fea0003900000 */
[----:B------:R-:W2:Y:S02]  /*9280*/  @!P0 SYNCS.PHASECHK.TRANS64 P0, [R3+URZ+0xf0], R0 ;  /* 0x0000f000030085a7 */ /* 0x000ea400080010ff */
[----:B--2---:R-:W-:Y:S05]  /*9290*/  @!P0 BRA `(.L_x_40) ;  /* 0xfffffffc00f08947 */ /* 0x004fea000383ffff */
[----:B------:R-:W-:Y:S05]  /*92a0*/  BRA `(.L_x_120) ;  /* 0xffffff8c008c7947 */ /* 0x000fea000383ffff */
.L_x_44:
[----:B-1----:R-:W-:-:S07]  /*92b0*/  MOV R0, UR4 ;  /* 0x0000000400007c02 */ /* 0x002fce0008000f00 */
.L_x_121:
[----:B-1----:R1:W2:Y:S02]  /*92c0*/  SYNCS.PHASECHK.TRANS64.TRYWAIT P0, [R0+URZ], R3 ;  /* 0x00000003000075a7 */ /* 0x0022a400080011ff */
[----:B--2---:R-:W-:Y:S05]  /*92d0*/  @!P0 NANOSLEEP.SYNCS 0x989680 ;  /* 0x009896800000895d */ /* 0x004fea0003900000 */
[----:B------:R-:W2:Y:S02]  /*92e0*/  @!P0 SYNCS.PHASECHK.TRANS64 P0, [R0+URZ], R3 ;  /* 0x00000003000085a7 */ /* 0x000ea400080010ff */
[----:B--2---:R-:W-:Y:S05]  /*92f0*/  @!P0 BRA `(.L_x_121) ;  /* 0xfffffffc00f08947 */ /* 0x004fea000383ffff */
[----:B------:R-:W-:Y:S05]  /*9300*/  BRA `(.L_x_122) ;  /* 0xffffff9400307947 */ /* 0x000fea000383ffff */
.L_x_45:
[----:B------:R-:W-:-:S07]  /*9310*/  MOV R0, UR4 ;  /* 0x0000000400007c02 */ /* 0x000fce0008000f00 */
.L_x_123:
[----:B-1----:R1:W2:Y:S02]  /*9320*/  SYNCS.PHASECHK.TRANS64.TRYWAIT P0, [R0+URZ], R3 ;  /* 0x00000003000075a7 */ /* 0x0022a400080011ff */
[----:B--2---:R-:W-:Y:S05]  /*9330*/  @!P0 NANOSLEEP.SYNCS 0x989680 ;  /* 0x009896800000895d */ /* 0x004fea0003900000 */
[----:B------:R-:W2:Y:S02]  /*9340*/  @!P0 SYNCS.PHASECHK.TRANS64 P0, [R0+URZ], R3 ;  /* 0x00000003000085a7 */ /* 0x000ea400080010ff */
[----:B--2---:R-:W-:Y:S05]  /*9350*/  @!P0 BRA `(.L_x_123) ;  /* 0xfffffffc00f08947 */ /* 0x004fea000383ffff */
[----:B------:R-:W-:Y:S05]  /*9360*/  BRA `(.L_x_124) ;  /* 0xffffff94003c7947 */ /* 0x000fea000383ffff */
.L_x_46:
[----:B------:R-:W-:-:S07]  /*9370*/  MOV R0, UR4 ;  /* 0x0000000400007c02 */ /* 0x000fce0008000f00 */
.L_x_125:
[----:B-1----:R1:W2:Y:S02]  /*9380*/  SYNCS.PHASECHK.TRANS64.TRYWAIT P0, [R0+URZ], R3 ;  /* 0x00000003000075a7 */ /* 0x0022a400080011ff */
[----:B--2---:R-:W-:Y:S05]  /*9390*/  @!P0 NANOSLEEP.SYNCS 0x989680 ;  /* 0x009896800000895d */ /* 0x004fea0003900000 */
[----:B------:R-:W2:Y:S02]  /*93a0*/  @!P0 SYNCS.PHASECHK.TRANS64 P0, [R0+URZ], R3 ;  /* 0x00000003000085a7 */ /* 0x000ea400080010ff */
[----:B--2---:R-:W-:Y:S05]  /*93b0*/  @!P0 BRA `(.L_x_125) ;  /* 0xfffffffc00f08947 */ /* 0x004fea000383ffff */
[----:B------:R-:W-:Y:S05]  /*93c0*/  BRA `(.L_x_126) ;  /* 0xffffff9400487947 */ /* 0x000fea000383ffff */
.L_x_47:
[----:B------:R-:W-:-:S07]  /*93d0*/  MOV R0, UR4 ;  /* 0x0000000400007c02 */ /* 0x000fce0008000f00 */
.L_x_127:
[----:B-1----:R1:W2:Y:S02]  /*93e0*/  SYNCS.PHASECHK.TRANS64.TRYWAIT P0, [R0+URZ], R3 ;  /* 0x00000003000075a7 */ /* 0x0022a400080011ff */
[----:B--2---:R-:W-:Y:S05]  /*93f0*/  @!P0 NANOSLEEP.SYNCS 0x989680 ;  /* 0x009896800000895d */ /* 0x004fea0003900000 */
[----:B------:R-:W2:Y:S02]  /*9400*/  @!P0 SYNCS.PHASECHK.TRANS64 P0, [R0+URZ], R3 ;  /* 0x00000003000085a7 */ /* 0x000ea400080010ff */
[----:B--2---:R-:W-:Y:S05]  /*9410*/  @!P0 BRA `(.L_x_127) ;  /* 0xfffffffc00f08947 */ /* 0x004fea000383ffff */
[----:B------:R-:W-:Y:S05]  /*9420*/  BRA `(.L_x_128) ;  /* 0xffffff9400547947 */ /* 0x000fea000383ffff */
.L_x_48:
[----:B------:R-:W-:-:S07]  /*9430*/  MOV R0, UR4 ;  /* 0x0000000400007c02 */ /* 0x000fce0008000f00 */
.L_x_129:
[----:B-1----:R1:W2:Y:S02]  /*9440*/  SYNCS.PHASECHK.TRANS64.TRYWAIT P0, [R0+URZ], R3 ;  /* 0x00000003000075a7 */ /* 0x0022a400080011ff */
[----:B--2---:R-:W-:Y:S05]  /*9450*/  @!P0 NANOSLEEP.SYNCS 0x989680 ;  /* 0x009896800000895d */ /* 0x004fea0003900000 */
[----:B------:R-:W2:Y:S02]  /*9460*/  @!P0 SYNCS.PHASECHK.TRANS64 P0, [R0+URZ], R3 ;  /* 0x00000003000085a7 */ /* 0x000ea400080010ff */
[----:B--2---:R-:W-:Y:S05]  /*9470*/  @!P0 BRA `(.L_x_129) ;  /* 0xfffffffc00f08947 */ /* 0x004fea000383ffff */
[----:B------:R-:W-:Y:S05]  /*9480*/  BRA `(.L_x_130) ;  /* 0xffffff9400607947 */ /* 0x000fea000383ffff */
.L_x_49:
[----:B------:R-:W-:-:S07]  /*9490*/  MOV R0, UR4 ;  /* 0x0000000400007c02 */ /* 0x000fce0008000f00 */
.L_x_131:
[----:B-1----:R1:W2:Y:S02]  /*94a0*/  SYNCS.PHASECHK.TRANS64.TRYWAIT P0, [R0+URZ], R3 ;  /* 0x00000003000075a7 */ /* 0x0022a400080011ff */
[----:B--2---:R-:W-:Y:S05]  /*94b0*/  @!P0 NANOSLEEP.SYNCS 0x989680 ;  /* 0x009896800000895d */ /* 0x004fea0003900000 */
[----:B------:R-:W2:Y:S02]  /*94c0*/  @!P0 SYNCS.PHASECHK.TRANS64 P0, [R0+URZ], R3 ;  /* 0x00000003000085a7 */ /* 0x000ea400080010ff */
[----:B--2---:R-:W-:Y:S05]  /*94d0*/  @!P0 BRA `(.L_x_131) ;  /* 0xfffffffc00f08947 */ /* 0x004fea000383ffff */
[----:B------:R-:W-:Y:S05]  /*94e0*/  BRA `(.L_x_132) ;  /* 0xffffff94006c7947 */ /* 0x000fea000383ffff */
.L_x_50:
[----:B------:R-:W-:-:S07]  /*94f0*/  MOV R0, UR4 ;  /* 0x0000000400007c02 */ /* 0x000fce0008000f00 */
.L_x_133:
[----:B-1----:R1:W2:Y:S02]  /*9500*/  SYNCS.PHASECHK.TRANS64.TRYWAIT P0, [R0+URZ], R3 ;  /* 0x00000003000075a7 */ /* 0x0022a400080011ff */
[----:B--2---:R-:W-:Y:S05]  /*9510*/  @!P0 NANOSLEEP.SYNCS 0x989680 ;  /* 0x009896800000895d */ /* 0x004fea0003900000 */
[----:B------:R-:W2:Y:S02]  /*9520*/  @!P0 SYNCS.PHASECHK.TRANS64 P0, [R0+URZ], R3 ;  /* 0x00000003000085a7 */ /* 0x000ea400080010ff */
[----:B--2---:R-:W-:Y:S05]  /*9530*/  @!P0 BRA `(.L_x_133) ;  /* 0xfffffffc00f08947 */ /* 0x004fea000383ffff */
[----:B------:R-:W-:Y:S05]  /*9540*/  BRA `(.L_x_134) ;  /* 0xffffff9400787947 */ /* 0x000fea000383ffff */
.L_x_51:
[----:B------:R-:W-:-:S07]  /*9550*/  MOV R0, UR4 ;  /* 0x0000000400007c02 */ /* 0x000fce0008000f00 */
.L_x_135:
[----:B-1----:R1:W2:Y:S02]  /*9560*/  SYNCS.PHASECHK.TRANS64.TRYWAIT P0, [R0+URZ], R3 ;  /* 0x00000003000075a7 */ /* 0x0022a400080011ff */
[----:B--2---:R-:W-:Y:S05]  /*9570*/  @!P0 NANOSLEEP.SYNCS 0x989680 ;  /* 0x009896800000895d */ /* 0x004fea0003900000 */
[----:B------:R-:W2:Y:S02]  /*9580*/  @!P0 SYNCS.PHASECHK.TRANS64 P0, [R0+URZ], R3 ;  /* 0x00000003000085a7 */ /* 0x000ea400080010ff */
[----:B--2---:R-:W-:Y:S05]  /*9590*/  @!P0 BRA `(.L_x_135) ;  /* 0xfffffffc00f08947 */ /* 0x004fea000383ffff */
[----:B------:R-:W-:Y:S05]  /*95a0*/  BRA `(.L_x_136) ;  /* 0xffffff9400847947 */ /* 0x000fea000383ffff */
.L_x_52:
[----:B------:R-:W-:-:S07]  /*95b0*/  MOV R0, UR4 ;  /* 0x0000000400007c02 */ /* 0x000fce0008000f00 */
.L_x_137:
[----:B-1----:R1:W2:Y:S02]  /*95c0*/  SYNCS.PHASECHK.TRANS64.TRYWAIT P0, [R0+URZ], R3 ;  /* 0x00000003000075a7 */ /* 0x0022a400080011ff */
[----:B--2---:R-:W-:Y:S05]  /*95d0*/  @!P0 NANOSLEEP.SYNCS 0x989680 ;  /* 0x009896800000895d */ /* 0x004fea0003900000 */
[----:B------:R-:W2:Y:S02]  /*95e0*/  @!P0 SYNCS.PHASECHK.TRANS64 P0, [R0+URZ], R3 ;  /* 0x00000003000085a7 */ /* 0x000ea400080010ff */
[----:B--2---:R-:W-:Y:S05]  /*95f0*/  @!P0 BRA `(.L_x_137) ;  /* 0xfffffffc00f08947 */ /* 0x004fea000383ffff */
[----:B------:R-:W-:Y:S05]  /*9600*/  BRA `(.L_x_138) ;  /* 0xffffff9400907947 */ /* 0x000fea000383ffff */
.L_x_53:
[----:B------:R-:W-:-:S07]  /*9610*/  MOV R0, UR4 ;  /* 0x0000000400007c02 */ /* 0x000fce0008000f00 */
.L_x_139:
[----:B-1----:R1:W2:Y:S02]  /*9620*/  SYNCS.PHASECHK.TRANS64.TRYWAIT P0, [R0+URZ], R3 ;  /* 0x00000003000075a7 */ /* 0x0022a400080011ff */
[----:B--2---:R-:W-:Y:S05]  /*9630*/  @!P0 NANOSLEEP.SYNCS 0x989680 ;  /* 0x009896800000895d */ /* 0x004fea0003900000 */
[----:B------:R-:W2:Y:S02]  /*9640*/  @!P0 SYNCS.PHASECHK.TRANS64 P0, [R0+URZ], R3 ;  /* 0x00000003000085a7 */ /* 0x000ea400080010ff */
[----:B--2---:R-:W-:Y:S05]  /*9650*/  @!P0 BRA `(.L_x_139) ;  /* 0xfffffffc00f08947 */ /* 0x004fea000383ffff */
[----:B------:R-:W-:Y:S05]  /*9660*/  BRA `(.L_x_140) ;  /* 0xffffff94009c7947 */ /* 0x000fea000383ffff */
.L_x_54:
[----:B------:R-:W-:-:S07]  /*9670*/  MOV R0, UR4 ;  /* 0x0000000400007c02 */ /* 0x000fce0008000f00 */
.L_x_141:
[----:B-1----:R1:W2:Y:S02]  /*9680*/  SYNCS.PHASECHK.TRANS64.TRYWAIT P0, [R0+URZ], R3 ;  /* 0x00000003000075a7 */ /* 0x0022a400080011ff */
[----:B--2---:R-:W-:Y:S05]  /*9690*/  @!P0 NANOSLEEP.SYNCS 0x989680 ;  /* 0x009896800000895d */ /* 0x004fea0003900000 */
[----:B------:R-:W2:Y:S02]  /*96a0*/  @!P0 SYNCS.PHASECHK.TRANS64 P0, [R0+URZ], R3 ;  /* 0x00000003000085a7 */ /* 0x000ea400080010ff */
[----:B--2---:R-:W-:Y:S05]  /*96b0*/  @!P0 BRA `(.L_x_141) ;  /* 0xfffffffc00f08947 */ /* 0x004fea000383ffff */
[----:B------:R-:W-:Y:S05]  /*96c0*/  BRA `(.L_x_142) ;  /* 0xffffff9400a87947 */ /* 0x000fea000383ffff */
.L_x_55:
[----:B------:R-:W-:-:S07]  /*96d0*/  MOV R0, UR4 ;  /* 0x0000000400007c02 */ /* 0x000fce0008000f00 */
.L_x_143:
[----:B-1----:R1:W2:Y:S02]  /*96e0*/  SYNCS.PHASECHK.TRANS64.TRYWAIT P0, [R0+URZ], R3 ;  /* 0x00000003000075a7 */ /* 0x0022a400080011ff */
[----:B--2---:R-:W-:Y:S05]  /*96f0*/  @!P0 NANOSLEEP.SYNCS 0x989680 ;  /* 0x009896800000895d */ /* 0x004fea0003900000 */
[----:B------:R-:W2:Y:S02]  /*9700*/  @!P0 SYNCS.PHASECHK.TRANS64 P0, [R0+URZ], R3 ;  /* 0x00000003000085a7 */ /* 0x000ea400080010ff */
[----:B--2---:R-:W-:Y:S05]  /*9710*/  @!P0 BRA `(.L_x_143) ;  /* 0xfffffffc00f08947 */ /* 0x004fea000383ffff */
[----:B------:R-:W-:Y:S05]  /*9720*/  BRA `(.L_x_144) ;  /* 0xffffff9400b47947 */ /* 0x000fea000383ffff */
.L_x_58:
[----:B--2---:R2:W3:Y:S02]  /*9730*/  SYNCS.PHASECHK.TRANS64.TRYWAIT P0, [R2+URZ+0x150], R5 ;  /* 0x00015005020075a7 */ /* 0x0044e400080011ff */
[----:B---3--:R-:W-:Y:S05]  /*9740*/  @!P0 NANOSLEEP.SYNCS 0x989680 ;  /* 0x009896800000895d */ /* 0x008fea0003900000 */
[----:B------:R-:W3:Y:S02]  /*9750*/  @!P0 SYNCS.PHASECHK.TRANS64 P0, [R2+URZ+0x150], R5 ;  /* 0x00015005020085a7 */ /* 0x000ee400080010ff */
[----:B---3--:R-:W-:Y:S05]  /*9760*/  @!P0 BRA `(.L_x_58) ;  /* 0xfffffffc00f08947 */ /* 0x008fea000383ffff */
[----:B------:R-:W-:Y:S05]  /*9770*/  BRA `(.L_x_145) ;  /* 0xffffff9800107947 */ /* 0x000fea000383ffff */
.L_x_59:
[----:B------:R-:W-:-:S07]  /*9780*/  MOV R2, UR5 ;  /* 0x0000000500027c02 */ /* 0x000fce0008000f00 */
.L_x_146:
[----:B--2---:R2:W3:Y:S02]  /*9790*/  SYNCS.PHASECHK.TRANS64.TRYWAIT P0, [R2+URZ+0x100], R5 ;  /* 0x00010005020075a7 */ /* 0x0044e400080011ff */
[----:B---3--:R-:W-:Y:S05]  /*97a0*/  @!P0 NANOSLEEP.SYNCS 0x989680 ;  /* 0x009896800000895d */ /* 0x008fea0003900000 */
[----:B------:R-:W3:Y:S02]  /*97b0*/  @!P0 SYNCS.PHASECHK.TRANS64 P0, [R2+URZ+0x100], R5 ;  /* 0x00010005020085a7 */ /* 0x000ee400080010ff */
[----:B---3--:R-:W-:Y:S05]  /*97c0*/  @!P0 BRA `(.L_x_146) ;  /* 0xfffffffc00f08947 */ /* 0x008fea000383ffff */
[----:B------:R-:W-:Y:S05]  /*97d0*/  BRA `(.L_x_147) ;  /* 0xffffff9800207947 */ /* 0x000fea000383ffff */
.L_x_60:
[----:B--2---:R2:W3:Y:S02]  /*97e0*/  SYNCS.PHASECHK.TRANS64.TRYWAIT P1, [R2+URZ+0xf0], R5 ;  /* 0x0000f005020075a7 */ /* 0x0044e400080211ff */
[----:B---3--:R-:W-:Y:S05]  /*97f0*/  @!P1 NANOSLEEP.SYNCS 0x989680 ;  /* 0x009896800000995d */ /* 0x008fea0003900000 */
[----:B------:R-:W3:Y:S02]  /*9800*/  @!P1 SYNCS.PHASECHK.TRANS64 P1, [R2+URZ+0xf0], R5 ;  /* 0x0000f005020095a7 */ /* 0x000ee400080210ff */
[----:B---3--:R-:W-:Y:S05]  /*9810*/  @!P1 BRA `(.L_x_60) ;  /* 0xfffffffc00f09947 */ /* 0x008fea000383ffff */
[----:B------:R-:W-:Y:S05]  /*9820*/  BRA `(.L_x_148) ;  /* 0xffffff9800507947 */ /* 0x000fea000383ffff */
.L_x_63:
[----:B------:R-:W-:-:S07]  /*9830*/  MOV R0, UR5 ;  /* 0x0000000500007c02 */ /* 0x000fce0008000f00 */
.L_x_149:
[----:B--2---:R2:W3:Y:S02]  /*9840*/  SYNCS.PHASECHK.TRANS64.TRYWAIT P0, [R0+URZ+0x100], R3 ;  /* 0x00010003000075a7 */ /* 0x0044e400080011ff */
[----:B---3--:R-:W-:Y:S05]  /*9850*/  @!P0 NANOSLEEP.SYNCS 0x989680 ;  /* 0x009896800000895d */ /* 0x008fea0003900000 */
[----:B------:R-:W3:Y:S02]  /*9860*/  @!P0 SYNCS.PHASECHK.TRANS64 P0, [R0+URZ+0x100], R3 ;  /* 0x00010003000085a7 */ /* 0x000ee400080010ff */
[----:B---3--:R-:W-:Y:S05]  /*9870*/  @!P0 BRA `(.L_x_149) ;  /* 0xfffffffc00f08947 */ /* 0x008fea000383ffff */
[----:B------:R-:W-:Y:S05]  /*9880*/  BRA `(.L_x_62) ;  /* 0xffffff9800a47947 */ /* 0x000fea000383ffff */
.L_x_70:
[----:B-1----:R1:W2:Y:S02]  /*9890*/  SYNCS.PHASECHK.TRANS64.TRYWAIT P1, [R0+URZ+0xf0], R5 ;  /* 0x0000f005000075a7 */ /* 0x0022a400080211ff */
[----:B--2---:R-:W-:Y:S05]  /*98a0*/  @!P1 NANOSLEEP.SYNCS 0x989680 ;  /* 0x009896800000995d */ /* 0x004fea0003900000 */
[----:B------:R-:W2:Y:S02]  /*98b0*/  @!P1 SYNCS.PHASECHK.TRANS64 P1, [R0+URZ+0xf0], R5 ;  /* 0x0000f005000095a7 */ /* 0x000ea400080210ff */
[----:B--2---:R-:W-:Y:S05]  /*98c0*/  @!P1 BRA `(.L_x_70) ;  /* 0xfffffffc00f09947 */ /* 0x004fea000383ffff */
[----:B------:R-:W-:Y:S05]  /*98d0*/  BRA `(.L_x_150) ;  /* 0xffffffa000087947 */ /* 0x000fea000383ffff */
.L_x_71:
[----:B------:R-:W-:-:S07]  /*98e0*/  MOV R3, UR15 ;  /* 0x0000000f00037c02 */ /* 0x000fce0008000f00 */
.L_x_151:
[----:B-1----:R1:W2:Y:S02]  /*98f0*/  SYNCS.PHASECHK.TRANS64.TRYWAIT P0, [R3+URZ+0x130], R0 ;  /* 0x00013000030075a7 */ /* 0x0022a400080011ff */
[----:B--2---:R-:W-:Y:S05]  /*9900*/  @!P0 NANOSLEEP.SYNCS 0x989680 ;  /* 0x009896800000895d */ /* 0x004fea0003900000 */
[----:B------:R-:W2:Y:S02]  /*9910*/  @!P0 SYNCS.PHASECHK.TRANS64 P0, [R3+URZ+0x130], R0 ;  /* 0x00013000030085a7 */ /* 0x000ea400080010ff */
[----:B--2---:R-:W-:Y:S05]  /*9920*/  @!P0 BRA `(.L_x_151) ;  /* 0xfffffffc00f08947 */ /* 0x004fea000383ffff */
[----:B------:R-:W-:Y:S05]  /*9930*/  BRA `(.L_x_152) ;  /* 0xffffffa000547947 */ /* 0x000fea000383ffff */
.L_x_74:
[----:B------:R-:W-:Y:S07]  /*9940*/  MOV R0, UR7 ;  /* 0x0000000700007c02 */ /* 0x000fee0008000f00 */
.L_x_153:
[----:B-1----:R1:W2:Y:S02]  /*9950*/  SYNCS.PHASECHK.TRANS64.TRYWAIT P0, [R0+URZ], R3 ;  /* 0x00000003000075a7 */ /* 0x0022a400080011ff */
[----:B--2---:R-:W-:Y:S05]  /*9960*/  @!P0 NANOSLEEP.SYNCS 0x989680 ;  /* 0x009896800000895d */ /* 0x004fea0003900000 */
[----:B------:R-:W2:Y:S02]  /*9970*/  @!P0 SYNCS.PHASECHK.TRANS64 P0, [R0+URZ], R3 ;  /* 0x00000003000085a7 */ /* 0x000ea400080010ff */
[----:B--2---:R-:W-:Y:S05]  /*9980*/  @!P0 BRA `(.L_x_153) ;  /* 0xfffffffc00f08947 */ /* 0x004fea000383ffff */
[----:B------:R-:W-:Y:S05]  /*9990*/  BRA `(.L_x_73) ;  /* 0xffffffa000707947 */ /* 0x000fea000383ffff */
.L_x_77:
[----:B------:R-:W-:-:S07]  /*99a0*/  MOV R0, UR5 ;  /* 0x0000000500007c02 */ /* 0x000fce0008000f00 */
.L_x_154:
[----:B--2---:R2:W4:Y:S02]  /*99b0*/  SYNCS.PHASECHK.TRANS64.TRYWAIT P0, [R0+URZ], R3 ;  /* 0x00000003000075a7 */ /* 0x00452400080011ff */
[----:B----4-:R-:W-:Y:S05]  /*99c0*/  @!P0 NANOSLEEP.SYNCS 0x989680 ;  /* 0x009896800000895d */ /* 0x010fea0003900000 */
[----:B------:R-:W4:Y:S02]  /*99d0*/  @!P0 SYNCS.PHASECHK.TRANS64 P0, [R0+URZ], R3 ;  /* 0x00000003000085a7 */ /* 0x000f2400080010ff */
[----:B----4-:R-:W-:Y:S05]  /*99e0*/  @!P0 BRA `(.L_x_154) ;  /* 0xfffffffc00f08947 */ /* 0x010fea000383ffff */
[----:B------:R-:W-:Y:S05]  /*99f0*/  BRA `(.L_x_155) ;  /* 0xffffffa400247947 */ /* 0x000fea000383ffff */
.L_x_78:
[----:B------:R-:W-:-:S07]  /*9a00*/  MOV R0, UR5 ;  /* 0x0000000500007c02 */ /* 0x000fce0008000f00 */
.L_x_156:
[----:B--2---:R2:W4:Y:S02]  /*9a10*/  SYNCS.PHASECHK.TRANS64.TRYWAIT P0, [R0+URZ], R3 ;  /* 0x00000003000075a7 */ /* 0x00452400080011ff */
[----:B----4-:R-:W-:Y:S05]  /*9a20*/  @!P0 NANOSLEEP.SYNCS 0x989680 ;  /* 0x009896800000895d */ /* 0x010fea0003900000 */
[----:B------:R-:W4:Y:S02]  /*9a30*/  @!P0 SYNCS.PHASECHK.TRANS64 P0, [R0+URZ], R3 ;  /* 0x00000003000085a7 */ /* 0x000f2400080010ff */
[----:B----4-:R-:W-:Y:S05]  /*9a40*/  @!P0 BRA `(.L_x_156) ;  /* 0xfffffffc00f08947 */ /* 0x010fea000383ffff */
[----:B------:R-:W-:Y:S05]  /*9a50*/  BRA `(.L_x_157) ;  /* 0xffffffa400307947 */ /* 0x000fea000383ffff */
.L_x_79:
[----:B------:R-:W-:-:S07]  /*9a60*/  MOV R0, UR5 ;  /* 0x0000000500007c02 */ /* 0x000fce0008000f00 */
.L_x_158:
[----:B--2---:R2:W4:Y:S02]  /*9a70*/  SYNCS.PHASECHK.TRANS64.TRYWAIT P0, [R0+URZ], R3 ;  /* 0x00000003000075a7 */ /* 0x00452400080011ff */
[----:B----4-:R-:W-:Y:S05]  /*9a80*/  @!P0 NANOSLEEP.SYNCS 0x989680 ;  /* 0x009896800000895d */ /* 0x010fea0003900000 */
[----:B------:R-:W4:Y:S02]  /*9a90*/  @!P0 SYNCS.PHASECHK.TRANS64 P0, [R0+URZ], R3 ;  /* 0x00000003000085a7 */ /* 0x000f2400080010ff */
[----:B----4-:R-:W-:Y:S05]  /*9aa0*/  @!P0 BRA `(.L_x_158) ;  /* 0xfffffffc00f08947 */ /* 0x010fea000383ffff */
[----:B------:R-:W-:Y:S05]  /*9ab0*/  BRA `(.L_x_159) ;  /* 0xffffffa4003c7947 */ /* 0x000fea000383ffff */
.L_x_80:
[----:B------:R-:W-:-:S07]  /*9ac0*/  MOV R0, UR6 ;  /* 0x0000000600007c02 */ /* 0x000fce0008000f00 */
.L_x_160:
[----:B--2---:R2:W4:Y:S02]  /*9ad0*/  SYNCS.PHASECHK.TRANS64.TRYWAIT P0, [R0+URZ], R3 ;  /* 0x00000003000075a7 */ /* 0x00452400080011ff */
[----:B----4-:R-:W-:Y:S05]  /*9ae0*/  @!P0 NANOSLEEP.SYNCS 0x989680 ;  /* 0x009896800000895d */ /* 0x010fea0003900000 */
[----:B------:R-:W4:Y:S02]  /*9af0*/  @!P0 SYNCS.PHASECHK.TRANS64 P0, [R0+URZ], R3 ;  /* 0x00000003000085a7 */ /* 0x000f2400080010ff */
[----:B----4-:R-:W-:Y:S05]  /*9b00*/  @!P0 BRA `(.L_x_160) ;  /* 0xfffffffc00f08947 */ /* 0x010fea000383ffff */
[----:B------:R-:W-:Y:S05]  /*9b10*/  BRA `(.L_x_161) ;  /* 0xffffffa400487947 */ /* 0x000fea000383ffff */
.L_x_85:
[----:B--2---:R2:W3:Y:S02]  /*9b20*/  SYNCS.PHASECHK.TRANS64.TRYWAIT P0, [R3+URZ+0xf0], R0 ;  /* 0x0000f000030075a7 */ /* 0x0044e400080011ff */
[----:B---3--:R-:W-:Y:S05]  /*9b30*/  @!P0 NANOSLEEP.SYNCS 0x989680 ;  /* 0x009896800000895d */ /* 0x008fea0003900000 */
[----:B------:R-:W3:Y:S02]  /*9b40*/  @!P0 SYNCS.PHASECHK.TRANS64 P0, [R3+URZ+0xf0], R0 ;  /* 0x0000f000030085a7 */ /* 0x000ee400080010ff */
[----:B---3--:R-:W-:Y:S05]  /*9b50*/  @!P0 BRA `(.L_x_85) ;  /* 0xfffffffc00f08947 */ /* 0x008fea000383ffff */
[----:B------:R-:W-:Y:S05]  /*9b60*/  BRA `(.L_x_162) ;  /* 0xffffffa800707947 */ /* 0x000fea000383ffff */
.L_x_88:
[----:B------:R-:W-:Y:S07]  /*9b70*/  MOV R0, UR29 ;  /* 0x0000001d00007c02 */ /* 0x000fee0008000f00 */
.L_x_163:
[----:B--2---:R2:W3:Y:S02]  /*9b80*/  SYNCS.PHASECHK.TRANS64.TRYWAIT P1, [R0+URZ+0xe8], R3 ;  /* 0x0000e803000075a7 */ /* 0x0044e400080211ff */
[----:B---3--:R-:W-:Y:S05]  /*9b90*/  @!P1 NANOSLEEP.SYNCS 0x989680 ;  /* 0x009896800000995d */ /* 0x008fea0003900000 */
[----:B------:R-:W3:Y:S02]  /*9ba0*/  @!P1 SYNCS.PHASECHK.TRANS64 P1, [R0+URZ+0xe8], R3 ;  /* 0x0000e803000095a7 */ /* 0x000ee400080210ff */
[----:B---3--:R-:W-:Y:S05]  /*9bb0*/  @!P1 BRA `(.L_x_163) ;  /* 0xfffffffc00f09947 */ /* 0x008fea000383ffff */
[----:B------:R-:W-:Y:S05]  /*9bc0*/  BRA `(.L_x_87) ;  /* 0xffffffac00e47947 */ /* 0x000fea000383ffff */
.L_x_91:
[----:B--2---:R-:W-:Y:S07]  /*9bd0*/  MOV R3, UR29 ;  /* 0x0000001d00037c02 */ /* 0x004fee0008000f00 */
.L_x_164:
[----:B--2---:R2:W3:Y:S02]  /*9be0*/  SYNCS.PHASECHK.TRANS64.TRYWAIT P0, [R3+URZ+0xd8], R2 ;  /* 0x0000d802030075a7 */ /* 0x0044e400080011ff */
[----:B---3--:R-:W-:Y:S05]  /*9bf0*/  @!P0 NANOSLEEP.SYNCS 0x989680 ;  /* 0x009896800000895d */ /* 0x008fea0003900000 */
[----:B------:R-:W3:Y:S02]  /*9c00*/  @!P0 SYNCS.PHASECHK.TRANS64 P0, [R3+URZ+0xd8], R2 ;  /* 0x0000d802030085a7 */ /* 0x000ee400080010ff */
[----:B---3--:R-:W-:Y:S05]  /*9c10*/  @!P0 BRA `(.L_x_164) ;  /* 0xfffffffc00f08947 */ /* 0x008fea000383ffff */
[----:B------:R-:W-:Y:S05]  /*9c20*/  BRA `(.L_x_165) ;  /* 0xffffffb000347947 */ /* 0x000fea000383ffff */
.L_x_94:
[----:B-1----:R1:W2:Y:S02]  /*9c30*/  SYNCS.PHASECHK.TRANS64.TRYWAIT P0, [R0+URZ+0xf0], R3 ;  /* 0x0000f003000075a7 */ /* 0x0022a400080011ff */
[----:B--2---:R-:W-:Y:S05]  /*9c40*/  @!P0 NANOSLEEP.SYNCS 0x989680 ;  /* 0x009896800000895d */ /* 0x004fea0003900000 */
[----:B------:R-:W2:Y:S02]  /*9c50*/  @!P0 SYNCS.PHASECHK.TRANS64 P0, [R0+URZ+0xf0], R3 ;  /* 0x0000f003000085a7 */ /* 0x000ea400080010ff */
[----:B--2---:R-:W-:Y:S05]  /*9c60*/  @!P0 BRA `(.L_x_94) ;  /* 0xfffffffc00f08947 */ /* 0x004fea000383ffff */
[----:B------:R-:W-:Y:S05]  /*9c70*/  BRA `(.L_x_166) ;  /* 0xffffffb800107947 */ /* 0x000fea000383ffff */
.L_x_100:
[----:B------:R-:W-:Y:S07]  /*9c80*/  MOV R0, UR63 ;  /* 0x0000003f00007c02 */ /* 0x000fee0008000f00 */
.L_x_167:
[----:B-1----:R1:W2:Y:S02]  /*9c90*/  SYNCS.PHASECHK.TRANS64.TRYWAIT P2, [R0+URZ+0xd0], R5 ;  /* 0x0000d005000075a7 */ /* 0x0022a400080411ff */
[----:B--2---:R-:W-:Y:S05]  /*9ca0*/  @!P2 NANOSLEEP.SYNCS 0x989680 ;  /* 0x009896800000a95d */ /* 0x004fea0003900000 */
[----:B------:R-:W2:Y:S02]  /*9cb0*/  @!P2 SYNCS.PHASECHK.TRANS64 P2, [R0+URZ+0xd0], R5 ;  /* 0x0000d0050000a5a7 */ /* 0x000ea400080410ff */
[----:B--2---:R-:W-:Y:S05]  /*9cc0*/  @!P2 BRA `(.L_x_167) ;  /* 0xfffffffc00f0a947 */ /* 0x004fea000383ffff */
[----:B------:R-:W-:Y:S05]  /*9cd0*/  BRA `(.L_x_99) ;  /* 0xffffffc000a87947 */ /* 0x000fea000383ffff */
.L_x_102:
[----:B------:R-:W-:Y:S11]  /*9ce0*/  R2UR UR4, R109 ;  /* 0x000000006d0472ca */ /* 0x000ff600000e0000 */
[----:B------:R-:W-:Y:S02]  /*9cf0*/  @!UPT UIADD3 URZ, UPT, UPT, URZ, URZ, URZ ;  /* 0x000000fffffff290 */ /* 0x000fe4000fffe0ff */
[----:B-1----:R-:W-:Y:S07]  /*9d00*/  MOV R0, UR4 ;  /* 0x0000000400007c02 */ /* 0x002fee0008000f00 */
.L_x_168:
[----:B-1----:R1:W3:Y:S02]  /*9d10*/  SYNCS.PHASECHK.TRANS64.TRYWAIT P0, [R0+URZ+0x110], R3 ;  /* 0x00011003000075a7 */ /* 0x0022e400080011ff */
[----:B---3--:R-:W-:Y:S05]  /*9d20*/  @!P0 NANOSLEEP.SYNCS 0x989680 ;  /* 0x009896800000895d */ /* 0x008fea0003900000 */
[----:B------:R-:W3:Y:S02]  /*9d30*/  @!P0 SYNCS.PHASECHK.TRANS64 P0, [R0+URZ+0x110], R3 ;  /* 0x00011003000085a7 */ /* 0x000ee400080010ff */
[----:B---3--:R-:W-:Y:S05]  /*9d40*/  @!P0 BRA `(.L_x_168) ;  /* 0xfffffffc00f08947 */ /* 0x008fea000383ffff */
[----:B------:R-:W-:Y:S05]  /*9d50*/  BRA `(.L_x_101) ;  /* 0xffffffc400487947 */ /* 0x000fea000383ffff */
        .weak           $__internal_0_$__cuda_sm10x_tcgen05_guardrail_trap_col_being_dealloced_not_returned_by_alloc
        .type           $__internal_0_$__cuda_sm10x_tcgen05_guardrail_trap_col_being_dealloced_not_returned_by_alloc,@function
        .size           $__internal_0_$__cuda_sm10x_tcgen05_guardrail_trap_col_being_dealloced_not_returned_by_alloc,($__internal_1_$__cuda_sm10x_tcgen05_guardrail_trap_phase_invalid_during_alloc - $__internal_0_$__cuda_sm10x_tcgen05_guardrail_trap_col_being_dealloced_not_returned_by_alloc)
$__internal_0_$__cuda_sm10x_tcgen05_guardrail_trap_col_being_dealloced_not_returned_by_alloc:
[----:B------:R-:W-:Y:S05]  /*9d60*/  BPT.TRAP 0x1 ;  /* 0x000000040000795c */ /* 0x000fea0000300000 */
[----:B------:R-:W-:-:S04]  /*9d70*/  HFMA2 R3, -RZ, RZ, 0, 0 ;  /* 0x00000000ff037431 */ /* 0x000fc800000001ff */
[----:B------:R-:W-:Y:S05]  /*9d80*/  RET.REL.NODEC R2 `(_ZN7cutlass13device_kernelINS_4gemm6kernel13GemmUniversalIN4cute5tupleIJiiiiEEENS1_10collective13CollectiveMmaINS1_35MainloopSm100TmaUmmaWarpSpecializedILi13ELi2ELi4ENS5_IJNS4_1CILi2EEENSA_ILi1EEESC_EEEEENS5_IJNSA_ILi64EEENSA_ILi176EEESF_EEEaNS5_IJlSC_lEEEaSI_NS4_8TiledMMAINS4_8MMA_AtomIJNS4_15SM100_MMA_S8_SSIaaiLi64ELi176ELNS4_4UMMA5MajorE0ELSN_0ELNSM_8SaturateE0EEEEEENS4_6LayoutINS5_IJSC_SC_SC_EEENS5_IJNSA_ILi0EEEST_ST_EEEEENS5_IJNS4_10UnderscoreESW_SW_EEEEENS4_13SM90_TMA_LOADENS4_14ComposedLayoutINS4_7SwizzleILi2ELi4ELi3EEENS4_18smem_ptr_flag_bitsILi8EEENSR_INS5_IJNSA_ILi8EEESF_EEENS5_IJSF_SC_EEEEEEEvNS4_8identityENS4_23SM90_TMA_LOAD_MULTICASTES19_vS1A_EENS_8epilogue10collective18CollectiveEpilogueINS1D_23Sm100TmaWarpSpecializedILi1ELi1ELi88ELb0ELb0EEEJSH_NS5_IJNSR_ISF_SC_EENSR_ISG_SC_EEEEEaSI_aSI_NS1D_6fusion15FusionCallbacksIS1H_NS1L_17LinearCombinationIaiaiLNS_15FloatRoundStyleE2EEESH_S1K_JEEENS4_5SM1004TMEM4LOAD25SM100_TMEM_LOAD_16dp32b8xESZ_NS10_INS11_ILi0ELi4ELi3EEES14_NSR_INS5_IJS15_NSA_ILi16EEEEEENS5_IJS1W_SC_EEEEEEENS4_39AutoVectorizingCopyWithAssumedAlignmentILi128EEENS4_14SM90_TMA_STOREES20_S22_S22_EEEvvEEEEvNT_6ParamsE) ;  /* 0xffffff60029c7950 */ /* 0x000fea0003c3ffff */
        .weak           $__internal_1_$__cuda_sm10x_tcgen05_guardrail_trap_phase_invalid_during_alloc
        .type           $__internal_1_$__cuda_sm10x_tcgen05_guardrail_trap_phase_invalid_during_alloc,@function
        .size           $__internal_1_$__cuda_sm10x_tcgen05_guardrail_trap_phase_invalid_during_alloc,($__internal_2_$__cuda_sm10x_tcgen05_guardrail_trap_unallocated_columns_being_dealloced - $__internal_1_$__cuda_sm10x_tcgen05_guardrail_trap_phase_invalid_during_alloc)
$__internal_1_$__cuda_sm10x_tcgen05_guardrail_trap_phase_invalid_during_alloc:
[----:B------:R-:W-:Y:S05]  /*9d90*/  BPT.TRAP 0x1 ;  /* 0x000000040000795c */ /* 0x000fea0000300000 */
[----:B------:R-:W-:-:S04]  /*9da0*/  MOV R5, 0x0 ;  /* 0x0000000000057802 */ /* 0x000fc80000000f00 */
[----:B------:R-:W-:Y:S05]  /*9db0*/  RET.REL.NODEC R4 `(_ZN7cutlass13device_kernelINS_4gemm6kernel13GemmUniversalIN4cute5tupleIJiiiiEEENS1_10collective13CollectiveMmaINS1_35MainloopSm100TmaUmmaWarpSpecializedILi13ELi2ELi4ENS5_IJNS4_1CILi2EEENSA_ILi1EEESC_EEEEENS5_IJNSA_ILi64EEENSA_ILi176EEESF_EEEaNS5_IJlSC_lEEEaSI_NS4_8TiledMMAINS4_8MMA_AtomIJNS4_15SM100_MMA_S8_SSIaaiLi64ELi176ELNS4_4UMMA5MajorE0ELSN_0ELNSM_8SaturateE0EEEEEENS4_6LayoutINS5_IJSC_SC_SC_EEENS5_IJNSA_ILi0EEEST_ST_EEEEENS5_IJNS4_10UnderscoreESW_SW_EEEEENS4_13SM90_TMA_LOADENS4_14ComposedLayoutINS4_7SwizzleILi2ELi4ELi3EEENS4_18smem_ptr_flag_bitsILi8EEENSR_INS5_IJNSA_ILi8EEESF_EEENS5_IJSF_SC_EEEEEEEvNS4_8identityENS4_23SM90_TMA_LOAD_MULTICASTES19_vS1A_EENS_8epilogue10collective18CollectiveEpilogueINS1D_23Sm100TmaWarpSpecializedILi1ELi1ELi88ELb0ELb0EEEJSH_NS5_IJNSR_ISF_SC_EENSR_ISG_SC_EEEEEaSI_aSI_NS1D_6fusion15FusionCallbacksIS1H_NS1L_17LinearCombinationIaiaiLNS_15FloatRoundStyleE2EEESH_S1K_JEEENS4_5SM1004TMEM4LOAD25SM100_TMEM_LOAD_16dp32b8xESZ_NS10_INS11_ILi0ELi4ELi3EEES14_NSR_INS5_IJS15_NSA_ILi16EEEEEENS5_IJS1W_SC_EEEEEEENS4_39AutoVectorizingCopyWithAssumedAlignmentILi128EEENS4_14SM90_TMA_STOREES20_S22_S22_EEEvvEEEEvNT_6ParamsE) ;  /* 0xffffff6004907950 */ /* 0x000fea0003c3ffff */
        .weak           $__internal_2_$__cuda_sm10x_tcgen05_guardrail_trap_unallocated_columns_being_dealloced
        .type           $__internal_2_$__cuda_sm10x_tcgen05_guardrail_trap_unallocated_columns_being_dealloced,@function
        .size           $__internal_2_$__cuda_sm10x_tcgen05_guardrail_trap_unallocated_columns_being_dealloced,(.L_x_170 - $__internal_2_$__cuda_sm10x_tcgen05_guardrail_trap_unallocated_columns_being_dealloced)
$__internal_2_$__cuda_sm10x_tcgen05_guardrail_trap_unallocated_columns_being_dealloced:
[----:B------:R-:W-:Y:S05]  /*9dc0*/  BPT.TRAP 0x1 ;  /* 0x000000040000795c */ /* 0x000fea0000300000 */
[----:B------:R-:W-:-:S04]  /*9dd0*/  HFMA2 R3, -RZ, RZ, 0, 0 ;  /* 0x00000000ff037431 */ /* 0x000fc800000001ff */
[----:B------:R-:W-:Y:S05]  /*9de0*/  RET.REL.NODEC R2 `(_ZN7cutlass13device_kernelINS_4gemm6kernel13GemmUniversalIN4cute5tupleIJiiiiEEENS1_10collective13CollectiveMmaINS1_35MainloopSm100TmaUmmaWarpSpecializedILi13ELi2ELi4ENS5_IJNS4_1CILi2EEENSA_ILi1EEESC_EEEEENS5_IJNSA_ILi64EEENSA_ILi176EEESF_EEEaNS5_IJlSC_lEEEaSI_NS4_8TiledMMAINS4_8MMA_AtomIJNS4_15SM100_MMA_S8_SSIaaiLi64ELi176ELNS4_4UMMA5MajorE0ELSN_0ELNSM_8SaturateE0EEEEEENS4_6LayoutINS5_IJSC_SC_SC_EEENS5_IJNSA_ILi0EEEST_ST_EEEEENS5_IJNS4_10UnderscoreESW_SW_EEEEENS4_13SM90_TMA_LOADENS4_14ComposedLayoutINS4_7SwizzleILi2ELi4ELi3EEENS4_18smem_ptr_flag_bitsILi8EEENSR_INS5_IJNSA_ILi8EEESF_EEENS5_IJSF_SC_EEEEEEEvNS4_8identityENS4_23SM90_TMA_LOAD_MULTICASTES19_vS1A_EENS_8epilogue10collective18CollectiveEpilogueINS1D_23Sm100TmaWarpSpecializedILi1ELi1ELi88ELb0ELb0EEEJSH_NS5_IJNSR_ISF_SC_EENSR_ISG_SC_EEEEEaSI_aSI_NS1D_6fusion15FusionCallbacksIS1H_NS1L_17LinearCombinationIaiaiLNS_15FloatRoundStyleE2EEESH_S1K_JEEENS4_5SM1004TMEM4LOAD25SM100_TMEM_LOAD_16dp32b8xESZ_NS10_INS11_ILi0ELi4ELi3EEES14_NSR_INS5_IJS15_NSA_ILi16EEEEEENS5_IJS1W_SC_EEEEEEENS4_39AutoVectorizingCopyWithAssumedAlignmentILi128EEENS4_14SM90_TMA_STOREES20_S22_S22_EEEvvEEEEvNT_6ParamsE) ;  /* 0xffffff6002847950 */ /* 0x000fea0003c3ffff */
.L_x_169:
[----:B------:R-:W-:-:S00]  /*9df0*/  BRA `(.L_x_169) ;  /* 0xfffffffc00fc7947 */ /* 0x000fc0000383ffff */
[----:B------:R-:W-:-:S00]  /*9e00*/  NOP ;  /* 0x0000000000007918 */ /* 0x000fc00000000000 */
[----:B------:R-:W-:-:S00]  /*9e10*/  NOP ;  /* 0x0000000000007918 */ /* 0x000fc00000000000 */
[----:B------:R-:W-:-:S00]  /*9e20*/  NOP ;  /* 0x0000000000007918 */ /* 0x000fc00000000000 */
[----:B------:R-:W-:-:S00]  /*9e30*/  NOP ;  /* 0x0000000000007918 */ /* 0x000fc00000000000 */
[----:B------:R-:W-:-:S00]  /*9e40*/  NOP ;  /* 0x0000000000007918 */ /* 0x000fc00000000000 */
[----:B------:R-:W-:-:S00]  /*9e50*/  NOP ;  /* 0x0000000000007918 */ /* 0x000fc00000000000 */
[----:B------:R-:W-:-:S00]  /*9e60*/  NOP ;  /* 0x0000000000007918 */ /* 0x000fc00000000000 */
[----:B------:R-:W-:-:S00]  /*9e70*/  NOP ;  /* 0x0000000000007918 */ /* 0x000fc00000000000 */
.L_x_170:


//--------------------- .nv.global.init           --------------------------
	.section	.nv.global.init,"aw",@progbits
.nv.global.init:
	.type		$str$26,@object
	.size		$str$26,($str$25 - $str$26)
$str$26:
        /*0000*/ 	.byte	0x2f, 0x74, 0x6d, 0x70, 0x2f, 0x63, 0x75, 0x74, 0x6c, 0x61, 0x73, 0x73, 0x5f, 0x73, 0x77, 0x65
        /*0010*/ 	.byte	0x65, 0x70, 0x5f, 0x73, 0x72, 0x63, 0x2f, 0x69, 0x6e, 0x63, 0x6c, 0x75, 0x64, 0x65, 0x2f, 0x63
        /*0020*/ 	.byte	0x75, 0x74, 0x65, 0x2f, 0x61, 0x74, 0x6f, 0x6d, 0x2f, 0x63, 0x6f, 0x70, 0x79, 0x5f, 0x74, 0x72
        /*0030*/ 	.byte	0x61, 0x69, 0x74, 0x73, 0x5f, 0x73, 0x6d, 0x31, 0x30, 0x30, 0x2e, 0x68, 0x70, 0x70, 0x00
	.type		$str$25,@object
	.size		$str$25,(__unnamed_1 - $str$25)
$str$25:
        /*003f*/ 	.byte	0x28, 0x28, 0x75, 0x69, 0x6e, 0x74, 0x33, 0x32, 0x5f, 0x74, 0x28, 0x74, 0x68, 0x72, 0x65, 0x61
        /*004f*/ 	.byte	0x64, 0x49, 0x64, 0x78, 0x2e, 0x78, 0x29, 0x20, 0x2f, 0x20, 0x33, 0x32, 0x29, 0x20, 0x25, 0x20
        /*005f*/ 	.byte	0x34, 0x29, 0x20, 0x3d, 0x3d, 0x20, 0x28, 0x28, 0x28, 0x74, 0x6d, 0x65, 0x6d, 0x5f, 0x61, 0x64
        /*006f*/ 	.byte	0x64, 0x72, 0x20, 0x3e, 0x3e, 0x20, 0x31, 0x36, 0x29, 0x20, 0x2f, 0x20, 0x33, 0x32, 0x29, 0x20
        /*007f*/ 	.byte	0x25, 0x20, 0x34, 0x29, 0x00
	.type		__unnamed_1,@object
	.size		__unnamed_1,(.L_1 - __unnamed_1)
__unnamed_1:
        /*0084*/ 	.byte	0x63, 0x6f, 0x6e, 0x73, 0x74, 0x65, 0x78, 0x70, 0x72, 0x20, 0x76, 0x6f, 0x69, 0x64, 0x20, 0x63
        /* <DEDUP_REMOVED lines=36> */
        /*02d4*/ 	.byte	0x3a, 0x3a, 0x43, 0x3c, 0x30, 0x3e, 0x3e, 0x3e, 0x3e, 0x5d, 0x00
.L_1:


//--------------------- .nv.shared._ZN7cutlass13device_kernelINS_4gemm6kernel13GemmUniversalIN4cute5tupleIJiiiiEEENS1_10collective13CollectiveMmaINS1_35MainloopSm100TmaUmmaWarpSpecializedILi13ELi2ELi4ENS5_IJNS4_1CILi2EEENSA_ILi1EEESC_EEEEENS5_IJNSA_ILi64EEENSA_ILi176EEESF_EEEaNS5_IJlSC_lEEEaSI_NS4_8TiledMMAINS4_8MMA_AtomIJNS4_15SM100_MMA_S8_SSIaaiLi64ELi176ELNS4_4UMMA5MajorE0ELSN_0ELNSM_8SaturateE0EEEEEENS4_6LayoutINS5_IJSC_SC_SC_EEENS5_IJNSA_ILi0EEEST_ST_EEEEENS5_IJNS4_10UnderscoreESW_SW_EEEEENS4_13SM90_TMA_LOADENS4_14ComposedLayoutINS4_7SwizzleILi2ELi4ELi3EEENS4_18smem_ptr_flag_bitsILi8EEENSR_INS5_IJNSA_ILi8EEESF_EEENS5_IJSF_SC_EEEEEEEvNS4_8identityENS4_23SM90_TMA_LOAD_MULTICASTES19_vS1A_EENS_8epilogue10collective18CollectiveEpilogueINS1D_23Sm100TmaWarpSpecializedILi1ELi1ELi88ELb0ELb0EEEJSH_NS5_IJNSR_ISF_SC_EENSR_ISG_SC_EEEEEaSI_aSI_NS1D_6fusion15FusionCallbacksIS1H_NS1L_17LinearCombinationIaiaiLNS_15FloatRoundStyleE2EEESH_S1K_JEEENS4_5SM1004TMEM4LOAD25SM100_TMEM_LOAD_16dp32b8xESZ_NS10_INS11_ILi0ELi4ELi3EEES14_NSR_INS5_IJS15_NSA_ILi16EEEEEENS5_IJS1W_SC_EEEEEEENS4_39AutoVectorizingCopyWithAssumedAlignmentILi128EEENS4_14SM90_TMA_STOREES20_S22_S22_EEEvvEEEEvNT_6ParamsE --------------------------
	.section	.nv.shared._ZN7cutlass13device_kernelINS_4gemm6kernel13GemmUniversalIN4cute5tupleIJiiiiEEENS1_10collective13CollectiveMmaINS1_35MainloopSm100TmaUmmaWarpSpecializedILi13ELi2ELi4ENS5_IJNS4_1CILi2EEENSA_ILi1EEESC_EEEEENS5_IJNSA_ILi64EEENSA_ILi176EEESF_EEEaNS5_IJlSC_lEEEaSI_NS4_8TiledMMAINS4_8MMA_AtomIJNS4_15SM100_MMA_S8_SSIaaiLi64ELi176ELNS4_4UMMA5MajorE0ELSN_0ELNSM_8SaturateE0EEEEEENS4_6LayoutINS5_IJSC_SC_SC_EEENS5_IJNSA_ILi0EEEST_ST_EEEEENS5_IJNS4_10UnderscoreESW_SW_EEEEENS4_13SM90_TMA_LOADENS4_14ComposedLayoutINS4_7SwizzleILi2ELi4ELi3EEENS4_18smem_ptr_flag_bitsILi8EEENSR_INS5_IJNSA_ILi8EEESF_EEENS5_IJSF_SC_EEEEEEEvNS4_8identityENS4_23SM90_TMA_LOAD_MULTICASTES19_vS1A_EENS_8epilogue10collective18CollectiveEpilogueINS1D_23Sm100TmaWarpSpecializedILi1ELi1ELi88ELb0ELb0EEEJSH_NS5_IJNSR_ISF_SC_EENSR_ISG_SC_EEEEEaSI_aSI_NS1D_6fusion15FusionCallbacksIS1H_NS1L_17LinearCombinationIaiaiLNS_15FloatRoundStyleE2EEESH_S1K_JEEENS4_5SM1004TMEM4LOAD25SM100_TMEM_LOAD_16dp32b8xESZ_NS10_INS11_ILi0ELi4ELi3EEES14_NSR_INS5_IJS15_NSA_ILi16EEEEEENS5_IJS1W_SC_EEEEEEENS4_39AutoVectorizingCopyWithAssumedAlignmentILi128EEENS4_14SM90_TMA_STOREES20_S22_S22_EEEvvEEEEvNT_6ParamsE,"aw",@nobits
	.sectionflags	@""
	.align	16
	.zero		1024


//--------------------- .nv.shared.reserved.0     --------------------------
	.section	.nv.shared.reserved.0,"aw",@nobits
	.weak		__nv_reservedSMEM_offset_0_alias
	.size		__nv_reservedSMEM_offset_0_alias, 0, 64
	.other		__nv_reservedSMEM_offset_0_alias,@"STO_CUDA_RESERVED_SHARED STV_DEFAULT"
__nv_reservedSMEM_offset_0_alias:
	.zero		0
.nv.shared.reserved.0:
	.zero		64
	.weak		__nv_reservedSMEM_tcgen05_partition
	.type		__nv_reservedSMEM_tcgen05_partition,@object
	.size		__nv_reservedSMEM_tcgen05_partition,(.L_0 - __nv_reservedSMEM_tcgen05_partition)
__nv_reservedSMEM_tcgen05_partition:
	.zero		32
.L_0:


//--------------------- .nv.global                --------------------------
	.section	.nv.global,"aw",@nobits
.nv.global:
	.type		_ZN40_INTERNAL_5832d54a_4_k_cu_4df400d6_312614cute1_E,@object
	.size		_ZN40_INTERNAL_5832d54a_4_k_cu_4df400d6_312614cute1_E,(_ZN40_INTERNAL_5832d54a_4_k_cu_4df400d6_312614cuda3std3__45__cpo6cbeginE - _ZN40_INTERNAL_5832d54a_4_k_cu_4df400d6_312614cute1_E)
_ZN40_INTERNAL_5832d54a_4_k_cu_4df400d6_312614cute1_E:
	.zero		1
	.type		_ZN40_INTERNAL_5832d54a_4_k_cu_4df400d6_312614cuda3std3__45__cpo6cbeginE,@object
	.size		_ZN40_INTERNAL_5832d54a_4_k_cu_4df400d6_312614cuda3std3__45__cpo6cbeginE,(_ZN40_INTERNAL_5832d54a_4_k_cu_4df400d6_312614cuda3std3__48in_placeE - _ZN40_INTERNAL_5832d54a_4_k_cu_4df400d6_312614cuda3std3__45__cpo6cbeginE)
_ZN40_INTERNAL_5832d54a_4_k_cu_4df400d6_312614cuda3std3__45__cpo6cbeginE:
	.zero		1
	.type		_ZN40_INTERNAL_5832d54a_4_k_cu_4df400d6_312614cuda3std3__48in_placeE,@object
	.size		_ZN40_INTERNAL_5832d54a_4_k_cu_4df400d6_312614cuda3std3__48in_placeE,(_ZN40_INTERNAL_5832d54a_4_k_cu_4df400d6_312614cuda3std6ranges3__45__cpo9iter_moveE - _ZN40_INTERNAL_5832d54a_4_k_cu_4df400d6_312614cuda3std3__48in_placeE)
_ZN40_INTERNAL_5832d54a_4_k_cu_4df400d6_312614cuda3std3__48in_placeE:
	.zero		1
	.type		_ZN40_INTERNAL_5832d54a_4_k_cu_4df400d6_312614cuda3std6ranges3__45__cpo9iter_moveE,@object
	.size		_ZN40_INTERNAL_5832d54a_4_k_cu_4df400d6_312614cuda3std6ranges3__45__cpo9iter_moveE,(_ZN40_INTERNAL_5832d54a_4_k_cu_4df400d6_312614cuda3std3__45__cpo5beginE - _ZN40_INTERNAL_5832d54a_4_k_cu_4df400d6_312614cuda3std6ranges3__45__cpo9iter_moveE)
_ZN40_INTERNAL_5832d54a_4_k_cu_4df400d6_312614cuda3std6ranges3__45__cpo9iter_moveE:
	.zero		1
	.type		_ZN40_INTERNAL_5832d54a_4_k_cu_4df400d6_312614cuda3std3__45__cpo5beginE,@object
	.size		_ZN40_INTERNAL_5832d54a_4_k_cu_4df400d6_312614cuda3std3__45__cpo5beginE,(_ZN40_INTERNAL_5832d54a_4_k_cu_4df400d6_312614cuda3std3__442_GLOBAL__N__5832d54a_4_k_cu_4df400d6_312616ignoreE - _ZN40_INTERNAL_5832d54a_4_k_cu_4df400d6_312614cuda3std3__45__cpo5beginE)
_ZN40_INTERNAL_5832d54a_4_k_cu_4df400d6_312614cuda3std3__45__cpo5beginE:
	.zero		1
	.type		_ZN40_INTERNAL_5832d54a_4_k_cu_4df400d6_312614cuda3std3__442_GLOBAL__N__5832d54a_4_k_cu_4df400d6_312616ignoreE,@object
	.size		_ZN40_INTERNAL_5832d54a_4_k_cu_4df400d6_312614cuda3std3__442_GLOBAL__N__5832d54a_4_k_cu_4df400d6_312616ignoreE,(_ZN40_INTERNAL_5832d54a_4_k_cu_4df400d6_312614cute7productE - _ZN40_INTERNAL_5832d54a_4_k_cu_4df400d6_312614cuda3std3__442_GLOBAL__N__5832d54a_4_k_cu_4df400d6_312616ignoreE)
_ZN40_INTERNAL_5832d54a_4_k_cu_4df400d6_312614cuda3std3__442_GLOBAL__N__5832d54a_4_k_cu_4df400d6_312616ignoreE:
	.zero		1
	.type		_ZN40_INTERNAL_5832d54a_4_k_cu_4df400d6_312614cute7productE,@object
	.size		_ZN40_INTERNAL_5832d54a_4_k_cu_4df400d6_312614cute7productE,(_ZN40_INTERNAL_5832d54a_4_k_cu_4df400d6_312614cuda3std3__45__cpo3endE - _ZN40_INTERNAL_5832d54a_4_k_cu_4df400d6_312614cute7productE)
_ZN40_INTERNAL_5832d54a_4_k_cu_4df400d6_312614cute7productE:
	.zero		1
	.type		_ZN40_INTERNAL_5832d54a_4_k_cu_4df400d6_312614cuda3std3__45__cpo3endE,@object
	.size		_ZN40_INTERNAL_5832d54a_4_k_cu_4df400d6_312614cuda3std3__45__cpo3endE,(_ZN40_INTERNAL_5832d54a_4_k_cu_4df400d6_312614cuda3std3__419piecewise_constructE - _ZN40_INTERNAL_5832d54a_4_k_cu_4df400d6_312614cuda3std3__45__cpo3endE)
_ZN40_INTERNAL_5832d54a_4_k_cu_4df400d6_312614cuda3std3__45__cpo3endE:
	.zero		1
	.type		_ZN40_INTERNAL_5832d54a_4_k_cu_4df400d6_312614cuda3std3__419piecewise_constructE,@object
	.size		_ZN40_INTERNAL_5832d54a_4_k_cu_4df400d6_312614cuda3std3__419piecewise_constructE,(_ZN40_INTERNAL_5832d54a_4_k_cu_4df400d6_312614cuda3std3__45__cpo4cendE - _ZN40_INTERNAL_5832d54a_4_k_cu_4df400d6_312614cuda3std3__419piecewise_constructE)
_ZN40_INTERNAL_5832d54a_4_k_cu_4df400d6_312614cuda3std3__419piecewise_constructE:
	.zero		1
	.type		_ZN40_INTERNAL_5832d54a_4_k_cu_4df400d6_312614cuda3std3__45__cpo4cendE,@object
	.size		_ZN40_INTERNAL_5832d54a_4_k_cu_4df400d6_312614cuda3std3__45__cpo4cendE,(_ZN40_INTERNAL_5832d54a_4_k_cu_4df400d6_312614cuda3std6ranges3__45__cpo4swapE - _ZN40_INTERNAL_5832d54a_4_k_cu_4df400d6_312614cuda3std3__45__cpo4cendE)
_ZN40_INTERNAL_5832d54a_4_k_cu_4df400d6_312614cuda3std3__45__cpo4cendE:
	.zero		1
	.type		_ZN40_INTERNAL_5832d54a_4_k_cu_4df400d6_312614cuda3std6ranges3__45__cpo4swapE,@object
	.size		_ZN40_INTERNAL_5832d54a_4_k_cu_4df400d6_312614cuda3std6ranges3__45__cpo4swapE,(.L_9 - _ZN40_INTERNAL_5832d54a_4_k_cu_4df400d6_312614cuda3std6ranges3__45__cpo4swapE)
_ZN40_INTERNAL_5832d54a_4_k_cu_4df400d6_312614cuda3std6ranges3__45__cpo4swapE:
	.zero		1
.L_9:


//--------------------- .nv.constant0._ZN7cutlass13device_kernelINS_4gemm6kernel13GemmUniversalIN4cute5tupleIJiiiiEEENS1_10collective13CollectiveMmaINS1_35MainloopSm100TmaUmmaWarpSpecializedILi13ELi2ELi4ENS5_IJNS4_1CILi2EEENSA_ILi1EEESC_EEEEENS5_IJNSA_ILi64EEENSA_ILi176EEESF_EEEaNS5_IJlSC_lEEEaSI_NS4_8TiledMMAINS4_8MMA_AtomIJNS4_15SM100_MMA_S8_SSIaaiLi64ELi176ELNS4_4UMMA5MajorE0ELSN_0ELNSM_8SaturateE0EEEEEENS4_6LayoutINS5_IJSC_SC_SC_EEENS5_IJNSA_ILi0EEEST_ST_EEEEENS5_IJNS4_10UnderscoreESW_SW_EEEEENS4_13SM90_TMA_LOADENS4_14ComposedLayoutINS4_7SwizzleILi2ELi4ELi3EEENS4_18smem_ptr_flag_bitsILi8EEENSR_INS5_IJNSA_ILi8EEESF_EEENS5_IJSF_SC_EEEEEEEvNS4_8identityENS4_23SM90_TMA_LOAD_MULTICASTES19_vS1A_EENS_8epilogue10collective18CollectiveEpilogueINS1D_23Sm100TmaWarpSpecializedILi1ELi1ELi88ELb0ELb0EEEJSH_NS5_IJNSR_ISF_SC_EENSR_ISG_SC_EEEEEaSI_aSI_NS1D_6fusion15FusionCallbacksIS1H_NS1L_17LinearCombinationIaiaiLNS_15FloatRoundStyleE2EEESH_S1K_JEEENS4_5SM1004TMEM4LOAD25SM100_TMEM_LOAD_16dp32b8xESZ_NS10_INS11_ILi0ELi4ELi3EEES14_NSR_INS5_IJS15_NSA_ILi16EEEEEENS5_IJS1W_SC_EEEEEEENS4_39AutoVectorizingCopyWithAssumedAlignmentILi128EEENS4_14SM90_TMA_STOREES20_S22_S22_EEEvvEEEEvNT_6ParamsE --------------------------
	.section	.nv.constant0._ZN7cutlass13device_kernelINS_4gemm6kernel13GemmUniversalIN4cute5tupleIJiiiiEEENS1_10collective13CollectiveMmaINS1_35MainloopSm100TmaUmmaWarpSpecializedILi13ELi2ELi4ENS5_IJNS4_1CILi2EEENSA_ILi1EEESC_EEEEENS5_IJNSA_ILi64EEENSA_ILi176EEESF_EEEaNS5_IJlSC_lEEEaSI_NS4_8TiledMMAINS4_8MMA_AtomIJNS4_15SM100_MMA_S8_SSIaaiLi64ELi176ELNS4_4UMMA5MajorE0ELSN_0ELNSM_8SaturateE0EEEEEENS4_6LayoutINS5_IJSC_SC_SC_EEENS5_IJNSA_ILi0EEEST_ST_EEEEENS5_IJNS4_10UnderscoreESW_SW_EEEEENS4_13SM90_TMA_LOADENS4_14ComposedLayoutINS4_7SwizzleILi2ELi4ELi3EEENS4_18smem_ptr_flag_bitsILi8EEENSR_INS5_IJNSA_ILi8EEESF_EEENS5_IJSF_SC_EEEEEEEvNS4_8identityENS4_23SM90_TMA_LOAD_MULTICASTES19_vS1A_EENS_8epilogue10collective18CollectiveEpilogueINS1D_23Sm100TmaWarpSpecializedILi1ELi1ELi88ELb0ELb0EEEJSH_NS5_IJNSR_ISF_SC_EENSR_ISG_SC_EEEEEaSI_aSI_NS1D_6fusion15FusionCallbacksIS1H_NS1L_17LinearCombinationIaiaiLNS_15FloatRoundStyleE2EEESH_S1K_JEEENS4_5SM1004TMEM4LOAD25SM100_TMEM_LOAD_16dp32b8xESZ_NS10_INS11_ILi0ELi4ELi3EEES14_NSR_INS5_IJS15_NSA_ILi16EEEEEENS5_IJS1W_SC_EEEEEEENS4_39AutoVectorizingCopyWithAssumedAlignmentILi128EEENS4_14SM90_TMA_STOREES20_S22_S22_EEEvvEEEEvNT_6ParamsE,"a",@progbits
	.sectionflags	@""
	.align	4
.nv.constant0._ZN7cutlass13device_kernelINS_4gemm6kernel13GemmUniversalIN4cute5tupleIJiiiiEEENS1_10collective13CollectiveMmaINS1_35MainloopSm100TmaUmmaWarpSpecializedILi13ELi2ELi4ENS5_IJNS4_1CILi2EEENSA_ILi1EEESC_EEEEENS5_IJNSA_ILi64EEENSA_ILi176EEESF_EEEaNS5_IJlSC_lEEEaSI_NS4_8TiledMMAINS4_8MMA_AtomIJNS4_15SM100_MMA_S8_SSIaaiLi64ELi176ELNS4_4UMMA5MajorE0ELSN_0ELNSM_8SaturateE0EEEEEENS4_6LayoutINS5_IJSC_SC_SC_EEENS5_IJNSA_ILi0EEEST_ST_EEEEENS5_IJNS4_10UnderscoreESW_SW_EEEEENS4_13SM90_TMA_LOADENS4_14ComposedLayoutINS4_7SwizzleILi2ELi4ELi3EEENS4_18smem_ptr_flag_bitsILi8EEENSR_INS5_IJNSA_ILi8EEESF_EEENS5_IJSF_SC_EEEEEEEvNS4_8identityENS4_23SM90_TMA_LOAD_MULTICASTES19_vS1A_EENS_8epilogue10collective18CollectiveEpilogueINS1D_23Sm100TmaWarpSpecializedILi1ELi1ELi88ELb0ELb0EEEJSH_NS5_IJNSR_ISF_SC_EENSR_ISG_SC_EEEEEaSI_aSI_NS1D_6fusion15FusionCallbacksIS1H_NS1L_17LinearCombinationIaiaiLNS_15FloatRoundStyleE2EEESH_S1K_JEEENS4_5SM1004TMEM4LOAD25SM100_TMEM_LOAD_16dp32b8xESZ_NS10_INS11_ILi0ELi4ELi3EEES14_NSR_INS5_IJS15_NSA_ILi16EEEEEENS5_IJS1W_SC_EEEEEEENS4_39AutoVectorizingCopyWithAssumedAlignmentILi128EEENS4_14SM90_TMA_STOREES20_S22_S22_EEEvvEEEEvNT_6ParamsE:
	.zero		2944


//--------------------- SYMBOLS --------------------------

	.type		.nv.reservedSmem.offset0,@object
	.size		.nv.reservedSmem.offset0,0x4
	.type		.nv.reservedSmem.cap,@object
	.size		.nv.reservedSmem.cap,0x4
	.type		__assertfail,@function
